//
// Generated by NVIDIA NVVM Compiler
//
// Compiler Build ID: CL-36424714
// Cuda compilation tools, release 13.0, V13.0.88
// Based on NVVM 20.0.0
//

.version 9.0
.target sm_100
.address_size 64

	// .globl	_Z17forward_kernel_v1PKfS0_S0_iiiiiifPfS1_S1_
.extern .shared .align 16 .b8 sram[];

.visible .entry _Z17forward_kernel_v1PKfS0_S0_iiiiiifPfS1_S1_(
	.param .u64 .ptr .align 1 _Z17forward_kernel_v1PKfS0_S0_iiiiiifPfS1_S1__param_0,
	.param .u64 .ptr .align 1 _Z17forward_kernel_v1PKfS0_S0_iiiiiifPfS1_S1__param_1,
	.param .u64 .ptr .align 1 _Z17forward_kernel_v1PKfS0_S0_iiiiiifPfS1_S1__param_2,
	.param .u32 _Z17forward_kernel_v1PKfS0_S0_iiiiiifPfS1_S1__param_3,
	.param .u32 _Z17forward_kernel_v1PKfS0_S0_iiiiiifPfS1_S1__param_4,
	.param .u32 _Z17forward_kernel_v1PKfS0_S0_iiiiiifPfS1_S1__param_5,
	.param .u32 _Z17forward_kernel_v1PKfS0_S0_iiiiiifPfS1_S1__param_6,
	.param .u32 _Z17forward_kernel_v1PKfS0_S0_iiiiiifPfS1_S1__param_7,
	.param .u32 _Z17forward_kernel_v1PKfS0_S0_iiiiiifPfS1_S1__param_8,
	.param .f32 _Z17forward_kernel_v1PKfS0_S0_iiiiiifPfS1_S1__param_9,
	.param .u64 .ptr .align 1 _Z17forward_kernel_v1PKfS0_S0_iiiiiifPfS1_S1__param_10,
	.param .u64 .ptr .align 1 _Z17forward_kernel_v1PKfS0_S0_iiiiiifPfS1_S1__param_11,
	.param .u64 .ptr .align 1 _Z17forward_kernel_v1PKfS0_S0_iiiiiifPfS1_S1__param_12
)
{
	.reg .pred 	%p<87>;
	.reg .b32 	%r<357>;
	.reg .b32 	%f<718>;
	.reg .b64 	%rd<86>;

	ld.param.u64 	%rd13, [_Z17forward_kernel_v1PKfS0_S0_iiiiiifPfS1_S1__param_0];
	ld.param.u64 	%rd14, [_Z17forward_kernel_v1PKfS0_S0_iiiiiifPfS1_S1__param_1];
	ld.param.u64 	%rd15, [_Z17forward_kernel_v1PKfS0_S0_iiiiiifPfS1_S1__param_2];
	ld.param.u32 	%r112, [_Z17forward_kernel_v1PKfS0_S0_iiiiiifPfS1_S1__param_3];
	ld.param.u32 	%r113, [_Z17forward_kernel_v1PKfS0_S0_iiiiiifPfS1_S1__param_4];
	ld.param.u32 	%r114, [_Z17forward_kernel_v1PKfS0_S0_iiiiiifPfS1_S1__param_5];
	ld.param.u32 	%r115, [_Z17forward_kernel_v1PKfS0_S0_iiiiiifPfS1_S1__param_6];
	ld.param.u32 	%r116, [_Z17forward_kernel_v1PKfS0_S0_iiiiiifPfS1_S1__param_7];
	ld.param.u32 	%r117, [_Z17forward_kernel_v1PKfS0_S0_iiiiiifPfS1_S1__param_8];
	ld.param.f32 	%f76, [_Z17forward_kernel_v1PKfS0_S0_iiiiiifPfS1_S1__param_9];
	ld.param.u64 	%rd16, [_Z17forward_kernel_v1PKfS0_S0_iiiiiifPfS1_S1__param_10];
	ld.param.u64 	%rd17, [_Z17forward_kernel_v1PKfS0_S0_iiiiiifPfS1_S1__param_11];
	ld.param.u64 	%rd18, [_Z17forward_kernel_v1PKfS0_S0_iiiiiifPfS1_S1__param_12];
	cvta.to.global.u64 	%rd1, %rd15;
	cvta.to.global.u64 	%rd2, %rd14;
	cvta.to.global.u64 	%rd3, %rd13;
	cvta.to.global.u64 	%rd4, %rd18;
	cvta.to.global.u64 	%rd5, %rd16;
	cvta.to.global.u64 	%rd6, %rd17;
	mul.lo.s32 	%r1, %r116, %r113;
	setp.lt.s32 	%p1, %r114, 1;
	@%p1 bra 	$L__BB0_121;
	mov.u32 	%r119, %ctaid.y;
	mul.lo.s32 	%r120, %r112, %r119;
	mov.u32 	%r121, %nctaid.y;
	mov.u32 	%r122, %ctaid.x;
	mul.lo.s32 	%r123, %r122, %r121;
	mad.lo.s32 	%r124, %r123, %r112, %r120;
	shl.b32 	%r125, %r1, 2;
	mov.u32 	%r126, sram;
	add.s32 	%r2, %r126, %r125;
	add.s32 	%r3, %r2, %r125;
	add.s32 	%r4, %r3, %r125;
	mov.u32 	%r127, %tid.x;
	mul.lo.s32 	%r5, %r113, %r127;
	mad.lo.s32 	%r6, %r124, %r113, %r5;
	add.s32 	%r7, %r124, %r127;
	mul.lo.s32 	%r8, %r116, %r127;
	add.s32 	%r9, %r113, -1;
	and.b32  	%r10, %r113, 7;
	add.s32 	%r11, %r10, -1;
	and.b32  	%r12, %r113, 3;
	and.b32  	%r13, %r113, 15;
	add.s32 	%r14, %r116, -1;
	and.b32  	%r15, %r116, 7;
	add.s32 	%r16, %r15, -1;
	and.b32  	%r17, %r116, 3;
	add.s32 	%r18, %r17, -1;
	and.b32  	%r19, %r113, 2147483640;
	and.b32  	%r20, %r113, 1;
	mul.f32 	%f1, %f76, 0f00000000;
	and.b32  	%r21, %r116, 2147483640;
	and.b32  	%r22, %r116, 1;
	and.b32  	%r23, %r113, 2147483632;
	shl.b32 	%r128, %r127, 2;
	shl.b32 	%r129, %r116, 2;
	add.s32 	%r130, %r128, %r129;
	mad.lo.s32 	%r131, %r113, %r130, %r126;
	add.s32 	%r24, %r131, 16;
	shl.b32 	%r132, %r116, 3;
	add.s32 	%r133, %r132, %r128;
	mad.lo.s32 	%r134, %r113, %r133, %r126;
	add.s32 	%r25, %r134, 16;
	mov.b32 	%r313, 0;
$L__BB0_2:
	setp.lt.s32 	%p2, %r113, 1;
	@%p2 bra 	$L__BB0_14;
	setp.lt.u32 	%p3, %r9, 7;
	mad.lo.s32 	%r27, %r313, %r1, %r6;
	mov.b32 	%r319, 0;
	@%p3 bra 	$L__BB0_6;
	and.b32  	%r136, %r113, 2147483640;
	neg.s32 	%r317, %r136;
	mov.u32 	%r314, %r25;
	mov.u32 	%r315, %r24;
	mov.u32 	%r316, %r27;
$L__BB0_5:
	.pragma "nounroll";
	mul.wide.s32 	%rd19, %r316, 4;
	add.s64 	%rd20, %rd2, %rd19;
	add.s64 	%rd21, %rd1, %rd19;
	ld.global.f32 	%f77, [%rd20];
	st.shared.f32 	[%r315+-16], %f77;
	ld.global.f32 	%f78, [%rd21];
	st.shared.f32 	[%r314+-16], %f78;
	ld.global.f32 	%f79, [%rd20+4];
	st.shared.f32 	[%r315+-12], %f79;
	ld.global.f32 	%f80, [%rd21+4];
	st.shared.f32 	[%r314+-12], %f80;
	ld.global.f32 	%f81, [%rd20+8];
	st.shared.f32 	[%r315+-8], %f81;
	ld.global.f32 	%f82, [%rd21+8];
	st.shared.f32 	[%r314+-8], %f82;
	ld.global.f32 	%f83, [%rd20+12];
	st.shared.f32 	[%r315+-4], %f83;
	ld.global.f32 	%f84, [%rd21+12];
	st.shared.f32 	[%r314+-4], %f84;
	ld.global.f32 	%f85, [%rd20+16];
	st.shared.f32 	[%r315], %f85;
	ld.global.f32 	%f86, [%rd21+16];
	st.shared.f32 	[%r314], %f86;
	ld.global.f32 	%f87, [%rd20+20];
	st.shared.f32 	[%r315+4], %f87;
	ld.global.f32 	%f88, [%rd21+20];
	st.shared.f32 	[%r314+4], %f88;
	ld.global.f32 	%f89, [%rd20+24];
	st.shared.f32 	[%r315+8], %f89;
	ld.global.f32 	%f90, [%rd21+24];
	st.shared.f32 	[%r314+8], %f90;
	ld.global.f32 	%f91, [%rd20+28];
	st.shared.f32 	[%r315+12], %f91;
	ld.global.f32 	%f92, [%rd21+28];
	st.shared.f32 	[%r314+12], %f92;
	add.s32 	%r317, %r317, 8;
	add.s32 	%r316, %r316, 8;
	add.s32 	%r315, %r315, 32;
	add.s32 	%r314, %r314, 32;
	setp.ne.s32 	%p4, %r317, 0;
	mov.u32 	%r319, %r19;
	@%p4 bra 	$L__BB0_5;
$L__BB0_6:
	setp.eq.s32 	%p5, %r10, 0;
	@%p5 bra 	$L__BB0_14;
	setp.lt.u32 	%p6, %r11, 3;
	@%p6 bra 	$L__BB0_9;
	add.s32 	%r137, %r27, %r319;
	mul.wide.s32 	%rd22, %r137, 4;
	add.s64 	%rd23, %rd2, %rd22;
	ld.global.f32 	%f93, [%rd23];
	add.s32 	%r138, %r319, %r5;
	shl.b32 	%r139, %r138, 2;
	add.s32 	%r140, %r2, %r139;
	st.shared.f32 	[%r140], %f93;
	add.s64 	%rd24, %rd1, %rd22;
	ld.global.f32 	%f94, [%rd24];
	add.s32 	%r141, %r3, %r139;
	st.shared.f32 	[%r141], %f94;
	ld.global.f32 	%f95, [%rd23+4];
	st.shared.f32 	[%r140+4], %f95;
	ld.global.f32 	%f96, [%rd24+4];
	st.shared.f32 	[%r141+4], %f96;
	ld.global.f32 	%f97, [%rd23+8];
	st.shared.f32 	[%r140+8], %f97;
	ld.global.f32 	%f98, [%rd24+8];
	st.shared.f32 	[%r141+8], %f98;
	ld.global.f32 	%f99, [%rd23+12];
	st.shared.f32 	[%r140+12], %f99;
	ld.global.f32 	%f100, [%rd24+12];
	st.shared.f32 	[%r141+12], %f100;
	add.s32 	%r319, %r319, 4;
$L__BB0_9:
	setp.eq.s32 	%p7, %r12, 0;
	@%p7 bra 	$L__BB0_14;
	setp.eq.s32 	%p8, %r12, 1;
	@%p8 bra 	$L__BB0_12;
	add.s32 	%r142, %r27, %r319;
	mul.wide.s32 	%rd25, %r142, 4;
	add.s64 	%rd26, %rd2, %rd25;
	ld.global.f32 	%f101, [%rd26];
	add.s32 	%r143, %r319, %r5;
	shl.b32 	%r144, %r143, 2;
	add.s32 	%r145, %r2, %r144;
	st.shared.f32 	[%r145], %f101;
	add.s64 	%rd27, %rd1, %rd25;
	ld.global.f32 	%f102, [%rd27];
	add.s32 	%r146, %r3, %r144;
	st.shared.f32 	[%r146], %f102;
	ld.global.f32 	%f103, [%rd26+4];
	st.shared.f32 	[%r145+4], %f103;
	ld.global.f32 	%f104, [%rd27+4];
	st.shared.f32 	[%r146+4], %f104;
	add.s32 	%r319, %r319, 2;
$L__BB0_12:
	setp.eq.s32 	%p9, %r20, 0;
	@%p9 bra 	$L__BB0_14;
	add.s32 	%r147, %r27, %r319;
	mul.wide.s32 	%rd28, %r147, 4;
	add.s64 	%rd29, %rd2, %rd28;
	ld.global.f32 	%f105, [%rd29];
	add.s32 	%r148, %r319, %r5;
	shl.b32 	%r149, %r148, 2;
	add.s32 	%r150, %r2, %r149;
	st.shared.f32 	[%r150], %f105;
	add.s64 	%rd30, %rd1, %rd28;
	ld.global.f32 	%f106, [%rd30];
	add.s32 	%r151, %r3, %r149;
	st.shared.f32 	[%r151], %f106;
$L__BB0_14:
	setp.lt.s32 	%p10, %r115, 1;
	bar.sync 	0;
	@%p10 bra 	$L__BB0_120;
	@%p2 bra 	$L__BB0_84;
	mov.b32 	%r321, 0;
$L__BB0_17:
	setp.lt.u32 	%p40, %r9, 15;
	mad.lo.s32 	%r43, %r321, %r1, %r6;
	mov.b32 	%r332, 0;
	@%p40 bra 	$L__BB0_20;
	mov.b32 	%r322, 0;
$L__BB0_19:
	.pragma "nounroll";
	add.s32 	%r194, %r43, %r322;
	mul.wide.s32 	%rd69, %r194, 4;
	add.s64 	%rd70, %rd3, %rd69;
	ld.global.f32 	%f366, [%rd70];
	add.s32 	%r195, %r322, %r5;
	shl.b32 	%r196, %r195, 2;
	mov.u32 	%r197, sram;
	add.s32 	%r198, %r197, %r196;
	st.shared.f32 	[%r198], %f366;
	ld.global.f32 	%f367, [%rd70+4];
	st.shared.f32 	[%r198+4], %f367;
	ld.global.f32 	%f368, [%rd70+8];
	st.shared.f32 	[%r198+8], %f368;
	ld.global.f32 	%f369, [%rd70+12];
	st.shared.f32 	[%r198+12], %f369;
	ld.global.f32 	%f370, [%rd70+16];
	st.shared.f32 	[%r198+16], %f370;
	ld.global.f32 	%f371, [%rd70+20];
	st.shared.f32 	[%r198+20], %f371;
	ld.global.f32 	%f372, [%rd70+24];
	st.shared.f32 	[%r198+24], %f372;
	ld.global.f32 	%f373, [%rd70+28];
	st.shared.f32 	[%r198+28], %f373;
	ld.global.f32 	%f374, [%rd70+32];
	st.shared.f32 	[%r198+32], %f374;
	ld.global.f32 	%f375, [%rd70+36];
	st.shared.f32 	[%r198+36], %f375;
	ld.global.f32 	%f376, [%rd70+40];
	st.shared.f32 	[%r198+40], %f376;
	ld.global.f32 	%f377, [%rd70+44];
	st.shared.f32 	[%r198+44], %f377;
	ld.global.f32 	%f378, [%rd70+48];
	st.shared.f32 	[%r198+48], %f378;
	ld.global.f32 	%f379, [%rd70+52];
	st.shared.f32 	[%r198+52], %f379;
	ld.global.f32 	%f380, [%rd70+56];
	st.shared.f32 	[%r198+56], %f380;
	ld.global.f32 	%f381, [%rd70+60];
	st.shared.f32 	[%r198+60], %f381;
	add.s32 	%r322, %r322, 16;
	setp.eq.s32 	%p41, %r322, %r23;
	mov.u32 	%r332, %r23;
	@%p41 bra 	$L__BB0_20;
	bra.uni 	$L__BB0_19;
$L__BB0_20:
	setp.eq.s32 	%p42, %r13, 0;
	@%p42 bra 	$L__BB0_21;
	bra.uni 	$L__BB0_71;
$L__BB0_21:
	setp.lt.s32 	%p49, %r116, 1;
	mad.lo.s32 	%r214, %r321, %r117, %r7;
	mul.wide.s32 	%rd76, %r214, 4;
	add.s64 	%rd7, %rd6, %rd76;
	ld.global.f32 	%f2, [%rd7];
	add.s64 	%rd8, %rd5, %rd76;
	ld.global.f32 	%f3, [%rd8];
	mov.f32 	%f685, 0fFF800000;
	@%p49 bra 	$L__BB0_81;
	mov.f32 	%f685, 0fFF800000;
	mov.b32 	%r334, 0;
$L__BB0_23:
	setp.lt.u32 	%p50, %r9, 7;
	mul.lo.s32 	%r67, %r334, %r113;
	mov.f32 	%f693, 0f00000000;
	mov.b32 	%r337, 0;
	@%p50 bra 	$L__BB0_26;
	mov.f32 	%f693, 0f00000000;
	mov.b32 	%r335, 0;
$L__BB0_25:
	.pragma "nounroll";
	add.s32 	%r218, %r335, %r5;
	shl.b32 	%r219, %r218, 2;
	mov.u32 	%r220, sram;
	add.s32 	%r221, %r220, %r219;
	ld.shared.f32 	%f402, [%r221];
	add.s32 	%r222, %r335, %r67;
	shl.b32 	%r223, %r222, 2;
	add.s32 	%r224, %r2, %r223;
	ld.shared.f32 	%f403, [%r224];
	fma.rn.f32 	%f404, %f402, %f403, %f693;
	ld.shared.f32 	%f405, [%r221+4];
	ld.shared.f32 	%f406, [%r224+4];
	fma.rn.f32 	%f407, %f405, %f406, %f404;
	ld.shared.f32 	%f408, [%r221+8];
	ld.shared.f32 	%f409, [%r224+8];
	fma.rn.f32 	%f410, %f408, %f409, %f407;
	ld.shared.f32 	%f411, [%r221+12];
	ld.shared.f32 	%f412, [%r224+12];
	fma.rn.f32 	%f413, %f411, %f412, %f410;
	ld.shared.f32 	%f414, [%r221+16];
	ld.shared.f32 	%f415, [%r224+16];
	fma.rn.f32 	%f416, %f414, %f415, %f413;
	ld.shared.f32 	%f417, [%r221+20];
	ld.shared.f32 	%f418, [%r224+20];
	fma.rn.f32 	%f419, %f417, %f418, %f416;
	ld.shared.f32 	%f420, [%r221+24];
	ld.shared.f32 	%f421, [%r224+24];
	fma.rn.f32 	%f422, %f420, %f421, %f419;
	ld.shared.f32 	%f423, [%r221+28];
	ld.shared.f32 	%f424, [%r224+28];
	fma.rn.f32 	%f693, %f423, %f424, %f422;
	add.s32 	%r335, %r335, 8;
	setp.ne.s32 	%p51, %r335, %r19;
	mov.u32 	%r337, %r19;
	@%p51 bra 	$L__BB0_25;
$L__BB0_26:
	setp.eq.s32 	%p52, %r10, 0;
	@%p52 bra 	$L__BB0_80;
	setp.lt.u32 	%p53, %r11, 3;
	@%p53 bra 	$L__BB0_29;
	add.s32 	%r225, %r337, %r5;
	shl.b32 	%r226, %r225, 2;
	mov.u32 	%r227, sram;
	add.s32 	%r228, %r227, %r226;
	ld.shared.f32 	%f426, [%r228];
	add.s32 	%r229, %r337, %r67;
	shl.b32 	%r230, %r229, 2;
	add.s32 	%r231, %r2, %r230;
	ld.shared.f32 	%f427, [%r231];
	fma.rn.f32 	%f428, %f426, %f427, %f693;
	ld.shared.f32 	%f429, [%r228+4];
	ld.shared.f32 	%f430, [%r231+4];
	fma.rn.f32 	%f431, %f429, %f430, %f428;
	ld.shared.f32 	%f432, [%r228+8];
	ld.shared.f32 	%f433, [%r231+8];
	fma.rn.f32 	%f434, %f432, %f433, %f431;
	ld.shared.f32 	%f435, [%r228+12];
	ld.shared.f32 	%f436, [%r231+12];
	fma.rn.f32 	%f693, %f435, %f436, %f434;
	add.s32 	%r337, %r337, 4;
$L__BB0_29:
	setp.eq.s32 	%p54, %r12, 0;
	@%p54 bra 	$L__BB0_80;
	setp.eq.s32 	%p55, %r12, 1;
	@%p55 bra 	$L__BB0_32;
	add.s32 	%r232, %r337, %r5;
	shl.b32 	%r233, %r232, 2;
	mov.u32 	%r234, sram;
	add.s32 	%r235, %r234, %r233;
	ld.shared.f32 	%f438, [%r235];
	add.s32 	%r236, %r337, %r67;
	shl.b32 	%r237, %r236, 2;
	add.s32 	%r238, %r2, %r237;
	ld.shared.f32 	%f439, [%r238];
	fma.rn.f32 	%f440, %f438, %f439, %f693;
	ld.shared.f32 	%f441, [%r235+4];
	ld.shared.f32 	%f442, [%r238+4];
	fma.rn.f32 	%f693, %f441, %f442, %f440;
	add.s32 	%r337, %r337, 2;
$L__BB0_32:
	setp.eq.s32 	%p56, %r20, 0;
	@%p56 bra 	$L__BB0_80;
	add.s32 	%r239, %r337, %r5;
	shl.b32 	%r240, %r239, 2;
	mov.u32 	%r241, sram;
	add.s32 	%r242, %r241, %r240;
	ld.shared.f32 	%f443, [%r242];
	add.s32 	%r243, %r337, %r67;
	shl.b32 	%r244, %r243, 2;
	add.s32 	%r245, %r2, %r244;
	ld.shared.f32 	%f444, [%r245];
	fma.rn.f32 	%f693, %f443, %f444, %f693;
	bra.uni 	$L__BB0_80;
$L__BB0_34:
	max.f32 	%f8, %f2, %f685;
	sub.f32 	%f523, %f2, %f8;
	mul.f32 	%f524, %f523, 0f3FB8AA3B;
	ex2.approx.f32 	%f525, %f524;
	mul.f32 	%f9, %f3, %f525;
	sub.f32 	%f526, %f685, %f8;
	mul.f32 	%f527, %f526, 0f3FB8AA3B;
	ex2.approx.f32 	%f10, %f527;
	fma.rn.f32 	%f11, %f678, %f10, %f9;
	rcp.rn.f32 	%f12, %f11;
	@%p49 bra 	$L__BB0_82;
	mov.b32 	%r339, 0;
$L__BB0_36:
	setp.lt.u32 	%p77, %r14, 7;
	mov.f32 	%f701, 0f00000000;
	mov.b32 	%r342, 0;
	@%p77 bra 	$L__BB0_39;
	mov.f32 	%f701, 0f00000000;
	mov.b32 	%r340, 0;
$L__BB0_38:
	.pragma "nounroll";
	add.s32 	%r273, %r340, %r8;
	shl.b32 	%r274, %r273, 2;
	add.s32 	%r275, %r4, %r274;
	ld.shared.f32 	%f629, [%r275];
	mad.lo.s32 	%r276, %r340, %r113, %r339;
	shl.b32 	%r277, %r276, 2;
	add.s32 	%r278, %r3, %r277;
	ld.shared.f32 	%f630, [%r278];
	fma.rn.f32 	%f631, %f629, %f630, %f701;
	ld.shared.f32 	%f632, [%r275+4];
	shl.b32 	%r279, %r113, 2;
	add.s32 	%r280, %r278, %r279;
	ld.shared.f32 	%f633, [%r280];
	fma.rn.f32 	%f634, %f632, %f633, %f631;
	ld.shared.f32 	%f635, [%r275+8];
	add.s32 	%r281, %r280, %r279;
	ld.shared.f32 	%f636, [%r281];
	fma.rn.f32 	%f637, %f635, %f636, %f634;
	ld.shared.f32 	%f638, [%r275+12];
	add.s32 	%r282, %r281, %r279;
	ld.shared.f32 	%f639, [%r282];
	fma.rn.f32 	%f640, %f638, %f639, %f637;
	ld.shared.f32 	%f641, [%r275+16];
	add.s32 	%r283, %r282, %r279;
	ld.shared.f32 	%f642, [%r283];
	fma.rn.f32 	%f643, %f641, %f642, %f640;
	ld.shared.f32 	%f644, [%r275+20];
	add.s32 	%r284, %r283, %r279;
	ld.shared.f32 	%f645, [%r284];
	fma.rn.f32 	%f646, %f644, %f645, %f643;
	ld.shared.f32 	%f647, [%r275+24];
	add.s32 	%r285, %r284, %r279;
	ld.shared.f32 	%f648, [%r285];
	fma.rn.f32 	%f649, %f647, %f648, %f646;
	ld.shared.f32 	%f650, [%r275+28];
	add.s32 	%r286, %r285, %r279;
	ld.shared.f32 	%f651, [%r286];
	fma.rn.f32 	%f701, %f650, %f651, %f649;
	add.s32 	%r340, %r340, 8;
	setp.ne.s32 	%p78, %r340, %r21;
	mov.u32 	%r342, %r21;
	@%p78 bra 	$L__BB0_38;
$L__BB0_39:
	setp.eq.s32 	%p79, %r15, 0;
	@%p79 bra 	$L__BB0_47;
	setp.lt.u32 	%p80, %r16, 3;
	@%p80 bra 	$L__BB0_42;
	add.s32 	%r287, %r342, %r8;
	shl.b32 	%r288, %r287, 2;
	add.s32 	%r289, %r4, %r288;
	ld.shared.f32 	%f653, [%r289];
	mad.lo.s32 	%r290, %r342, %r113, %r339;
	shl.b32 	%r291, %r290, 2;
	add.s32 	%r292, %r3, %r291;
	ld.shared.f32 	%f654, [%r292];
	fma.rn.f32 	%f655, %f653, %f654, %f701;
	ld.shared.f32 	%f656, [%r289+4];
	shl.b32 	%r293, %r113, 2;
	add.s32 	%r294, %r292, %r293;
	ld.shared.f32 	%f657, [%r294];
	fma.rn.f32 	%f658, %f656, %f657, %f655;
	ld.shared.f32 	%f659, [%r289+8];
	add.s32 	%r295, %r294, %r293;
	ld.shared.f32 	%f660, [%r295];
	fma.rn.f32 	%f661, %f659, %f660, %f658;
	ld.shared.f32 	%f662, [%r289+12];
	add.s32 	%r296, %r295, %r293;
	ld.shared.f32 	%f663, [%r296];
	fma.rn.f32 	%f701, %f662, %f663, %f661;
	add.s32 	%r342, %r342, 4;
$L__BB0_42:
	setp.eq.s32 	%p81, %r17, 0;
	@%p81 bra 	$L__BB0_47;
	setp.eq.s32 	%p82, %r18, 0;
	@%p82 bra 	$L__BB0_45;
	add.s32 	%r297, %r342, %r8;
	shl.b32 	%r298, %r297, 2;
	add.s32 	%r299, %r4, %r298;
	ld.shared.f32 	%f665, [%r299];
	mad.lo.s32 	%r300, %r342, %r113, %r339;
	shl.b32 	%r301, %r300, 2;
	add.s32 	%r302, %r3, %r301;
	ld.shared.f32 	%f666, [%r302];
	fma.rn.f32 	%f667, %f665, %f666, %f701;
	ld.shared.f32 	%f668, [%r299+4];
	shl.b32 	%r303, %r113, 2;
	add.s32 	%r304, %r302, %r303;
	ld.shared.f32 	%f669, [%r304];
	fma.rn.f32 	%f701, %f668, %f669, %f667;
	add.s32 	%r342, %r342, 2;
$L__BB0_45:
	setp.eq.s32 	%p83, %r22, 0;
	@%p83 bra 	$L__BB0_47;
	add.s32 	%r305, %r342, %r8;
	shl.b32 	%r306, %r305, 2;
	add.s32 	%r307, %r4, %r306;
	ld.shared.f32 	%f670, [%r307];
	mad.lo.s32 	%r308, %r342, %r113, %r339;
	shl.b32 	%r309, %r308, 2;
	add.s32 	%r310, %r3, %r309;
	ld.shared.f32 	%f671, [%r310];
	fma.rn.f32 	%f701, %f670, %f671, %f701;
$L__BB0_47:
	add.s32 	%r311, %r43, %r339;
	mul.wide.s32 	%rd84, %r311, 4;
	add.s64 	%rd85, %rd4, %rd84;
	ld.global.f32 	%f672, [%rd85];
	mul.f32 	%f673, %f9, %f672;
	fma.rn.f32 	%f674, %f10, %f701, %f673;
	mul.f32 	%f675, %f12, %f674;
	st.global.f32 	[%rd85], %f675;
	add.s32 	%r339, %r339, 1;
	setp.eq.s32 	%p84, %r339, %r113;
	@%p84 bra 	$L__BB0_59;
	bra.uni 	$L__BB0_36;
$L__BB0_48:
	.pragma "nounroll";
	add.s32 	%r265, %r43, %r324;
	mul.wide.s32 	%rd77, %r265, 4;
	add.s64 	%rd78, %rd4, %rd77;
	ld.global.f32 	%f528, [%rd78];
	fma.rn.f32 	%f529, %f9, %f528, %f37;
	mul.f32 	%f530, %f12, %f529;
	st.global.f32 	[%rd78], %f530;
	ld.global.f32 	%f531, [%rd78+4];
	fma.rn.f32 	%f532, %f9, %f531, %f37;
	mul.f32 	%f533, %f12, %f532;
	st.global.f32 	[%rd78+4], %f533;
	ld.global.f32 	%f534, [%rd78+8];
	fma.rn.f32 	%f535, %f9, %f534, %f37;
	mul.f32 	%f536, %f12, %f535;
	st.global.f32 	[%rd78+8], %f536;
	ld.global.f32 	%f537, [%rd78+12];
	fma.rn.f32 	%f538, %f9, %f537, %f37;
	mul.f32 	%f539, %f12, %f538;
	st.global.f32 	[%rd78+12], %f539;
	ld.global.f32 	%f540, [%rd78+16];
	fma.rn.f32 	%f541, %f9, %f540, %f37;
	mul.f32 	%f542, %f12, %f541;
	st.global.f32 	[%rd78+16], %f542;
	ld.global.f32 	%f543, [%rd78+20];
	fma.rn.f32 	%f544, %f9, %f543, %f37;
	mul.f32 	%f545, %f12, %f544;
	st.global.f32 	[%rd78+20], %f545;
	ld.global.f32 	%f546, [%rd78+24];
	fma.rn.f32 	%f547, %f9, %f546, %f37;
	mul.f32 	%f548, %f12, %f547;
	st.global.f32 	[%rd78+24], %f548;
	ld.global.f32 	%f549, [%rd78+28];
	fma.rn.f32 	%f550, %f9, %f549, %f37;
	mul.f32 	%f551, %f12, %f550;
	st.global.f32 	[%rd78+28], %f551;
	ld.global.f32 	%f552, [%rd78+32];
	fma.rn.f32 	%f553, %f9, %f552, %f37;
	mul.f32 	%f554, %f12, %f553;
	st.global.f32 	[%rd78+32], %f554;
	ld.global.f32 	%f555, [%rd78+36];
	fma.rn.f32 	%f556, %f9, %f555, %f37;
	mul.f32 	%f557, %f12, %f556;
	st.global.f32 	[%rd78+36], %f557;
	ld.global.f32 	%f558, [%rd78+40];
	fma.rn.f32 	%f559, %f9, %f558, %f37;
	mul.f32 	%f560, %f12, %f559;
	st.global.f32 	[%rd78+40], %f560;
	ld.global.f32 	%f561, [%rd78+44];
	fma.rn.f32 	%f562, %f9, %f561, %f37;
	mul.f32 	%f563, %f12, %f562;
	st.global.f32 	[%rd78+44], %f563;
	ld.global.f32 	%f564, [%rd78+48];
	fma.rn.f32 	%f565, %f9, %f564, %f37;
	mul.f32 	%f566, %f12, %f565;
	st.global.f32 	[%rd78+48], %f566;
	ld.global.f32 	%f567, [%rd78+52];
	fma.rn.f32 	%f568, %f9, %f567, %f37;
	mul.f32 	%f569, %f12, %f568;
	st.global.f32 	[%rd78+52], %f569;
	ld.global.f32 	%f570, [%rd78+56];
	fma.rn.f32 	%f571, %f9, %f570, %f37;
	mul.f32 	%f572, %f12, %f571;
	st.global.f32 	[%rd78+56], %f572;
	ld.global.f32 	%f573, [%rd78+60];
	fma.rn.f32 	%f574, %f9, %f573, %f37;
	mul.f32 	%f575, %f12, %f574;
	st.global.f32 	[%rd78+60], %f575;
	add.s32 	%r324, %r324, 16;
	setp.ne.s32 	%p69, %r324, %r23;
	mov.u32 	%r326, %r23;
	@%p69 bra 	$L__BB0_48;
$L__BB0_49:
	@%p42 bra 	$L__BB0_59;
	add.s32 	%r266, %r13, -1;
	setp.lt.u32 	%p71, %r266, 7;
	@%p71 bra 	$L__BB0_52;
	add.s32 	%r267, %r43, %r326;
	mul.wide.s32 	%rd79, %r267, 4;
	add.s64 	%rd80, %rd4, %rd79;
	ld.global.f32 	%f576, [%rd80];
	mul.f32 	%f577, %f10, 0f00000000;
	fma.rn.f32 	%f578, %f9, %f576, %f577;
	mul.f32 	%f579, %f12, %f578;
	st.global.f32 	[%rd80], %f579;
	ld.global.f32 	%f580, [%rd80+4];
	fma.rn.f32 	%f581, %f9, %f580, %f577;
	mul.f32 	%f582, %f12, %f581;
	st.global.f32 	[%rd80+4], %f582;
	ld.global.f32 	%f583, [%rd80+8];
	fma.rn.f32 	%f584, %f9, %f583, %f577;
	mul.f32 	%f585, %f12, %f584;
	st.global.f32 	[%rd80+8], %f585;
	ld.global.f32 	%f586, [%rd80+12];
	fma.rn.f32 	%f587, %f9, %f586, %f577;
	mul.f32 	%f588, %f12, %f587;
	st.global.f32 	[%rd80+12], %f588;
	ld.global.f32 	%f589, [%rd80+16];
	fma.rn.f32 	%f590, %f9, %f589, %f577;
	mul.f32 	%f591, %f12, %f590;
	st.global.f32 	[%rd80+16], %f591;
	ld.global.f32 	%f592, [%rd80+20];
	fma.rn.f32 	%f593, %f9, %f592, %f577;
	mul.f32 	%f594, %f12, %f593;
	st.global.f32 	[%rd80+20], %f594;
	ld.global.f32 	%f595, [%rd80+24];
	fma.rn.f32 	%f596, %f9, %f595, %f577;
	mul.f32 	%f597, %f12, %f596;
	st.global.f32 	[%rd80+24], %f597;
	ld.global.f32 	%f598, [%rd80+28];
	fma.rn.f32 	%f599, %f9, %f598, %f577;
	mul.f32 	%f600, %f12, %f599;
	st.global.f32 	[%rd80+28], %f600;
	add.s32 	%r326, %r326, 8;
$L__BB0_52:
	setp.eq.s32 	%p72, %r10, 0;
	@%p72 bra 	$L__BB0_59;
	setp.lt.u32 	%p73, %r11, 3;
	@%p73 bra 	$L__BB0_55;
	add.s32 	%r268, %r43, %r326;
	mul.wide.s32 	%rd81, %r268, 4;
	add.s64 	%rd82, %rd4, %rd81;
	ld.global.f32 	%f601, [%rd82];
	mul.f32 	%f602, %f9, %f601;
	fma.rn.f32 	%f603, %f10, 0f00000000, %f602;
	mul.f32 	%f604, %f12, %f603;
	st.global.f32 	[%rd82], %f604;
	ld.global.f32 	%f605, [%rd82+4];
	mul.f32 	%f606, %f9, %f605;
	fma.rn.f32 	%f607, %f10, 0f00000000, %f606;
	mul.f32 	%f608, %f12, %f607;
	st.global.f32 	[%rd82+4], %f608;
	ld.global.f32 	%f609, [%rd82+8];
	mul.f32 	%f610, %f9, %f609;
	fma.rn.f32 	%f611, %f10, 0f00000000, %f610;
	mul.f32 	%f612, %f12, %f611;
	st.global.f32 	[%rd82+8], %f612;
	ld.global.f32 	%f613, [%rd82+12];
	mul.f32 	%f614, %f9, %f613;
	fma.rn.f32 	%f615, %f10, 0f00000000, %f614;
	mul.f32 	%f616, %f12, %f615;
	st.global.f32 	[%rd82+12], %f616;
	add.s32 	%r326, %r326, 4;
$L__BB0_55:
	setp.eq.s32 	%p74, %r12, 0;
	@%p74 bra 	$L__BB0_59;
	setp.eq.s32 	%p75, %r12, 1;
	add.s32 	%r269, %r43, %r326;
	mul.wide.s32 	%rd83, %r269, 4;
	add.s64 	%rd9, %rd4, %rd83;
	ld.global.f32 	%f617, [%rd9];
	mul.f32 	%f13, %f10, 0f00000000;
	fma.rn.f32 	%f618, %f9, %f617, %f13;
	mul.f32 	%f619, %f12, %f618;
	st.global.f32 	[%rd9], %f619;
	@%p75 bra 	$L__BB0_59;
	setp.eq.s32 	%p76, %r12, 2;
	ld.global.f32 	%f620, [%rd9+4];
	fma.rn.f32 	%f621, %f9, %f620, %f13;
	mul.f32 	%f622, %f12, %f621;
	st.global.f32 	[%rd9+4], %f622;
	@%p76 bra 	$L__BB0_59;
	ld.global.f32 	%f623, [%rd9+8];
	fma.rn.f32 	%f624, %f9, %f623, %f13;
	mul.f32 	%f625, %f12, %f624;
	st.global.f32 	[%rd9+8], %f625;
$L__BB0_59:
	st.global.f32 	[%rd7], %f8;
	st.global.f32 	[%rd8], %f11;
	add.s32 	%r321, %r321, 1;
	setp.eq.s32 	%p85, %r321, %r115;
	@%p85 bra 	$L__BB0_120;
	bra.uni 	$L__BB0_17;
$L__BB0_60:
	setp.lt.u32 	%p60, %r14, 7;
	mov.f32 	%f678, 0f00000000;
	mov.b32 	%r329, 0;
	@%p60 bra 	$L__BB0_63;
	mov.f32 	%f678, 0f00000000;
	mov.b32 	%r323, 0;
$L__BB0_62:
	.pragma "nounroll";
	add.s32 	%r251, %r323, %r8;
	shl.b32 	%r252, %r251, 2;
	add.s32 	%r253, %r4, %r252;
	ld.shared.f32 	%f450, [%r253];
	sub.f32 	%f451, %f450, %f685;
	mul.f32 	%f452, %f451, 0f3FB8AA3B;
	ex2.approx.f32 	%f453, %f452;
	st.shared.f32 	[%r253], %f453;
	add.f32 	%f454, %f678, %f453;
	ld.shared.f32 	%f455, [%r253+4];
	sub.f32 	%f456, %f455, %f685;
	mul.f32 	%f457, %f456, 0f3FB8AA3B;
	ex2.approx.f32 	%f458, %f457;
	st.shared.f32 	[%r253+4], %f458;
	add.f32 	%f459, %f454, %f458;
	ld.shared.f32 	%f460, [%r253+8];
	sub.f32 	%f461, %f460, %f685;
	mul.f32 	%f462, %f461, 0f3FB8AA3B;
	ex2.approx.f32 	%f463, %f462;
	st.shared.f32 	[%r253+8], %f463;
	add.f32 	%f464, %f459, %f463;
	ld.shared.f32 	%f465, [%r253+12];
	sub.f32 	%f466, %f465, %f685;
	mul.f32 	%f467, %f466, 0f3FB8AA3B;
	ex2.approx.f32 	%f468, %f467;
	st.shared.f32 	[%r253+12], %f468;
	add.f32 	%f469, %f464, %f468;
	ld.shared.f32 	%f470, [%r253+16];
	sub.f32 	%f471, %f470, %f685;
	mul.f32 	%f472, %f471, 0f3FB8AA3B;
	ex2.approx.f32 	%f473, %f472;
	st.shared.f32 	[%r253+16], %f473;
	add.f32 	%f474, %f469, %f473;
	ld.shared.f32 	%f475, [%r253+20];
	sub.f32 	%f476, %f475, %f685;
	mul.f32 	%f477, %f476, 0f3FB8AA3B;
	ex2.approx.f32 	%f478, %f477;
	st.shared.f32 	[%r253+20], %f478;
	add.f32 	%f479, %f474, %f478;
	ld.shared.f32 	%f480, [%r253+24];
	sub.f32 	%f481, %f480, %f685;
	mul.f32 	%f482, %f481, 0f3FB8AA3B;
	ex2.approx.f32 	%f483, %f482;
	st.shared.f32 	[%r253+24], %f483;
	add.f32 	%f484, %f479, %f483;
	ld.shared.f32 	%f485, [%r253+28];
	sub.f32 	%f486, %f485, %f685;
	mul.f32 	%f487, %f486, 0f3FB8AA3B;
	ex2.approx.f32 	%f488, %f487;
	st.shared.f32 	[%r253+28], %f488;
	add.f32 	%f678, %f484, %f488;
	add.s32 	%r323, %r323, 8;
	setp.eq.s32 	%p61, %r323, %r21;
	mov.u32 	%r329, %r21;
	@%p61 bra 	$L__BB0_63;
	bra.uni 	$L__BB0_62;
$L__BB0_63:
	setp.eq.s32 	%p62, %r15, 0;
	@%p62 bra 	$L__BB0_34;
	setp.lt.u32 	%p63, %r16, 3;
	@%p63 bra 	$L__BB0_66;
	add.s32 	%r254, %r329, %r8;
	shl.b32 	%r255, %r254, 2;
	add.s32 	%r256, %r4, %r255;
	ld.shared.f32 	%f490, [%r256];
	sub.f32 	%f491, %f490, %f685;
	mul.f32 	%f492, %f491, 0f3FB8AA3B;
	ex2.approx.f32 	%f493, %f492;
	st.shared.f32 	[%r256], %f493;
	add.f32 	%f494, %f678, %f493;
	ld.shared.f32 	%f495, [%r256+4];
	sub.f32 	%f496, %f495, %f685;
	mul.f32 	%f497, %f496, 0f3FB8AA3B;
	ex2.approx.f32 	%f498, %f497;
	st.shared.f32 	[%r256+4], %f498;
	add.f32 	%f499, %f494, %f498;
	ld.shared.f32 	%f500, [%r256+8];
	sub.f32 	%f501, %f500, %f685;
	mul.f32 	%f502, %f501, 0f3FB8AA3B;
	ex2.approx.f32 	%f503, %f502;
	st.shared.f32 	[%r256+8], %f503;
	add.f32 	%f504, %f499, %f503;
	ld.shared.f32 	%f505, [%r256+12];
	sub.f32 	%f506, %f505, %f685;
	mul.f32 	%f507, %f506, 0f3FB8AA3B;
	ex2.approx.f32 	%f508, %f507;
	st.shared.f32 	[%r256+12], %f508;
	add.f32 	%f678, %f504, %f508;
	add.s32 	%r329, %r329, 4;
$L__BB0_66:
	setp.eq.s32 	%p64, %r17, 0;
	@%p64 bra 	$L__BB0_34;
	setp.eq.s32 	%p65, %r18, 0;
	@%p65 bra 	$L__BB0_69;
	add.s32 	%r257, %r329, %r8;
	shl.b32 	%r258, %r257, 2;
	add.s32 	%r259, %r4, %r258;
	ld.shared.f32 	%f510, [%r259];
	sub.f32 	%f511, %f510, %f685;
	mul.f32 	%f512, %f511, 0f3FB8AA3B;
	ex2.approx.f32 	%f513, %f512;
	st.shared.f32 	[%r259], %f513;
	add.f32 	%f514, %f678, %f513;
	ld.shared.f32 	%f515, [%r259+4];
	sub.f32 	%f516, %f515, %f685;
	mul.f32 	%f517, %f516, 0f3FB8AA3B;
	ex2.approx.f32 	%f518, %f517;
	st.shared.f32 	[%r259+4], %f518;
	add.f32 	%f678, %f514, %f518;
	add.s32 	%r329, %r329, 2;
$L__BB0_69:
	setp.eq.s32 	%p66, %r22, 0;
	@%p66 bra 	$L__BB0_34;
	add.s32 	%r260, %r329, %r8;
	shl.b32 	%r261, %r260, 2;
	add.s32 	%r262, %r4, %r261;
	ld.shared.f32 	%f519, [%r262];
	sub.f32 	%f520, %f519, %f685;
	mul.f32 	%f521, %f520, 0f3FB8AA3B;
	ex2.approx.f32 	%f522, %f521;
	st.shared.f32 	[%r262], %f522;
	add.f32 	%f678, %f678, %f522;
	bra.uni 	$L__BB0_34;
$L__BB0_71:
	add.s32 	%r199, %r13, -1;
	setp.lt.u32 	%p43, %r199, 7;
	@%p43 bra 	$L__BB0_73;
	add.s32 	%r200, %r43, %r332;
	mul.wide.s32 	%rd71, %r200, 4;
	add.s64 	%rd72, %rd3, %rd71;
	ld.global.f32 	%f382, [%rd72];
	add.s32 	%r201, %r332, %r5;
	shl.b32 	%r202, %r201, 2;
	mov.u32 	%r203, sram;
	add.s32 	%r204, %r203, %r202;
	st.shared.f32 	[%r204], %f382;
	ld.global.f32 	%f383, [%rd72+4];
	st.shared.f32 	[%r204+4], %f383;
	ld.global.f32 	%f384, [%rd72+8];
	st.shared.f32 	[%r204+8], %f384;
	ld.global.f32 	%f385, [%rd72+12];
	st.shared.f32 	[%r204+12], %f385;
	ld.global.f32 	%f386, [%rd72+16];
	st.shared.f32 	[%r204+16], %f386;
	ld.global.f32 	%f387, [%rd72+20];
	st.shared.f32 	[%r204+20], %f387;
	ld.global.f32 	%f388, [%rd72+24];
	st.shared.f32 	[%r204+24], %f388;
	ld.global.f32 	%f389, [%rd72+28];
	st.shared.f32 	[%r204+28], %f389;
	add.s32 	%r332, %r332, 8;
$L__BB0_73:
	setp.eq.s32 	%p44, %r10, 0;
	@%p44 bra 	$L__BB0_21;
	setp.lt.u32 	%p45, %r11, 3;
	@%p45 bra 	$L__BB0_76;
	add.s32 	%r205, %r43, %r332;
	mul.wide.s32 	%rd73, %r205, 4;
	add.s64 	%rd74, %rd3, %rd73;
	ld.global.f32 	%f390, [%rd74];
	add.s32 	%r206, %r332, %r5;
	shl.b32 	%r207, %r206, 2;
	mov.u32 	%r208, sram;
	add.s32 	%r209, %r208, %r207;
	st.shared.f32 	[%r209], %f390;
	ld.global.f32 	%f391, [%rd74+4];
	st.shared.f32 	[%r209+4], %f391;
	ld.global.f32 	%f392, [%rd74+8];
	st.shared.f32 	[%r209+8], %f392;
	ld.global.f32 	%f393, [%rd74+12];
	st.shared.f32 	[%r209+12], %f393;
	add.s32 	%r332, %r332, 4;
$L__BB0_76:
	setp.eq.s32 	%p46, %r12, 0;
	@%p46 bra 	$L__BB0_21;
	setp.eq.s32 	%p47, %r12, 1;
	add.s32 	%r210, %r43, %r332;
	mul.wide.s32 	%rd75, %r210, 4;
	add.s64 	%rd10, %rd3, %rd75;
	ld.global.f32 	%f394, [%rd10];
	add.s32 	%r211, %r332, %r5;
	shl.b32 	%r212, %r211, 2;
	mov.u32 	%r213, sram;
	add.s32 	%r65, %r213, %r212;
	st.shared.f32 	[%r65], %f394;
	@%p47 bra 	$L__BB0_21;
	setp.eq.s32 	%p48, %r12, 2;
	ld.global.f32 	%f395, [%rd10+4];
	st.shared.f32 	[%r65+4], %f395;
	@%p48 bra 	$L__BB0_21;
	ld.global.f32 	%f396, [%rd10+8];
	st.shared.f32 	[%r65+8], %f396;
	bra.uni 	$L__BB0_21;
$L__BB0_80:
	mul.f32 	%f445, %f76, %f693;
	add.s32 	%r246, %r334, %r8;
	shl.b32 	%r247, %r246, 2;
	add.s32 	%r248, %r4, %r247;
	st.shared.f32 	[%r248], %f445;
	setp.gt.f32 	%p57, %f445, %f685;
	selp.f32 	%f685, %f445, %f685, %p57;
	add.s32 	%r334, %r334, 1;
	setp.eq.s32 	%p58, %r334, %r116;
	@%p58 bra 	$L__BB0_81;
	bra.uni 	$L__BB0_23;
$L__BB0_81:
	setp.gt.s32 	%p59, %r116, 0;
	mov.f32 	%f678, 0f00000000;
	@%p59 bra 	$L__BB0_60;
	bra.uni 	$L__BB0_34;
$L__BB0_82:
	mov.b32 	%r326, 0;
	@%p40 bra 	$L__BB0_49;
	mul.f32 	%f37, %f10, 0f00000000;
	mov.b32 	%r324, 0;
	bra.uni 	$L__BB0_48;
$L__BB0_84:
	setp.lt.s32 	%p12, %r116, 1;
	@%p12 bra 	$L__BB0_109;
	mov.b32 	%r344, 0;
$L__BB0_86:
	setp.lt.u32 	%p21, %r116, 8;
	mad.lo.s32 	%r163, %r344, %r117, %r7;
	mul.wide.s32 	%rd68, %r163, 4;
	add.s64 	%rd11, %rd6, %rd68;
	ld.global.f32 	%f50, [%rd11];
	add.s64 	%rd12, %rd5, %rd68;
	ld.global.f32 	%f51, [%rd12];
	mov.f32 	%f717, 0fFF800000;
	mov.b32 	%r351, 0;
	@%p21 bra 	$L__BB0_89;
	mov.f32 	%f717, 0fFF800000;
	mov.b32 	%r345, 0;
$L__BB0_88:
	.pragma "nounroll";
	add.s32 	%r165, %r345, %r8;
	shl.b32 	%r166, %r165, 2;
	add.s32 	%r167, %r4, %r166;
	st.shared.f32 	[%r167], %f1;
	setp.gt.f32 	%p22, %f1, %f717;
	selp.f32 	%f717, %f1, %f717, %p22;
	st.shared.f32 	[%r167+4], %f1;
	st.shared.f32 	[%r167+8], %f1;
	st.shared.f32 	[%r167+12], %f1;
	st.shared.f32 	[%r167+16], %f1;
	st.shared.f32 	[%r167+20], %f1;
	st.shared.f32 	[%r167+24], %f1;
	st.shared.f32 	[%r167+28], %f1;
	add.s32 	%r345, %r345, 8;
	setp.eq.s32 	%p23, %r345, %r21;
	mov.u32 	%r351, %r21;
	@%p23 bra 	$L__BB0_89;
	bra.uni 	$L__BB0_88;
$L__BB0_89:
	setp.eq.s32 	%p24, %r15, 0;
	@%p24 bra 	$L__BB0_97;
	setp.lt.u32 	%p25, %r16, 3;
	@%p25 bra 	$L__BB0_92;
	add.s32 	%r168, %r351, %r8;
	shl.b32 	%r169, %r168, 2;
	add.s32 	%r170, %r4, %r169;
	st.shared.f32 	[%r170], %f1;
	setp.gt.f32 	%p26, %f1, %f717;
	selp.f32 	%f717, %f1, %f717, %p26;
	st.shared.f32 	[%r170+4], %f1;
	st.shared.f32 	[%r170+8], %f1;
	st.shared.f32 	[%r170+12], %f1;
	add.s32 	%r351, %r351, 4;
$L__BB0_92:
	setp.eq.s32 	%p27, %r17, 0;
	@%p27 bra 	$L__BB0_97;
	setp.eq.s32 	%p28, %r18, 0;
	@%p28 bra 	$L__BB0_95;
	add.s32 	%r171, %r351, %r8;
	shl.b32 	%r172, %r171, 2;
	add.s32 	%r173, %r4, %r172;
	st.shared.f32 	[%r173], %f1;
	setp.gt.f32 	%p29, %f1, %f717;
	selp.f32 	%f717, %f1, %f717, %p29;
	st.shared.f32 	[%r173+4], %f1;
	add.s32 	%r351, %r351, 2;
$L__BB0_95:
	setp.eq.s32 	%p30, %r22, 0;
	@%p30 bra 	$L__BB0_97;
	add.s32 	%r174, %r351, %r8;
	shl.b32 	%r175, %r174, 2;
	add.s32 	%r176, %r4, %r175;
	st.shared.f32 	[%r176], %f1;
	setp.gt.f32 	%p31, %f1, %f717;
	selp.f32 	%f717, %f1, %f717, %p31;
$L__BB0_97:
	setp.lt.u32 	%p32, %r14, 7;
	mov.f32 	%f704, 0f00000000;
	mov.b32 	%r348, 0;
	@%p32 bra 	$L__BB0_98;
	bra.uni 	$L__BB0_107;
$L__BB0_98:
	@%p24 bra 	$L__BB0_106;
	setp.lt.u32 	%p35, %r16, 3;
	@%p35 bra 	$L__BB0_101;
	add.s32 	%r182, %r348, %r8;
	shl.b32 	%r183, %r182, 2;
	add.s32 	%r184, %r4, %r183;
	ld.shared.f32 	%f324, [%r184];
	sub.f32 	%f325, %f324, %f717;
	mul.f32 	%f326, %f325, 0f3FB8AA3B;
	ex2.approx.f32 	%f327, %f326;
	st.shared.f32 	[%r184], %f327;
	add.f32 	%f328, %f704, %f327;
	ld.shared.f32 	%f329, [%r184+4];
	sub.f32 	%f330, %f329, %f717;
	mul.f32 	%f331, %f330, 0f3FB8AA3B;
	ex2.approx.f32 	%f332, %f331;
	st.shared.f32 	[%r184+4], %f332;
	add.f32 	%f333, %f328, %f332;
	ld.shared.f32 	%f334, [%r184+8];
	sub.f32 	%f335, %f334, %f717;
	mul.f32 	%f336, %f335, 0f3FB8AA3B;
	ex2.approx.f32 	%f337, %f336;
	st.shared.f32 	[%r184+8], %f337;
	add.f32 	%f338, %f333, %f337;
	ld.shared.f32 	%f339, [%r184+12];
	sub.f32 	%f340, %f339, %f717;
	mul.f32 	%f341, %f340, 0f3FB8AA3B;
	ex2.approx.f32 	%f342, %f341;
	st.shared.f32 	[%r184+12], %f342;
	add.f32 	%f704, %f338, %f342;
	add.s32 	%r348, %r348, 4;
$L__BB0_101:
	setp.eq.s32 	%p36, %r17, 0;
	@%p36 bra 	$L__BB0_106;
	setp.eq.s32 	%p37, %r18, 0;
	@%p37 bra 	$L__BB0_104;
	add.s32 	%r185, %r348, %r8;
	shl.b32 	%r186, %r185, 2;
	add.s32 	%r187, %r4, %r186;
	ld.shared.f32 	%f344, [%r187];
	sub.f32 	%f345, %f344, %f717;
	mul.f32 	%f346, %f345, 0f3FB8AA3B;
	ex2.approx.f32 	%f347, %f346;
	st.shared.f32 	[%r187], %f347;
	add.f32 	%f348, %f704, %f347;
	ld.shared.f32 	%f349, [%r187+4];
	sub.f32 	%f350, %f349, %f717;
	mul.f32 	%f351, %f350, 0f3FB8AA3B;
	ex2.approx.f32 	%f352, %f351;
	st.shared.f32 	[%r187+4], %f352;
	add.f32 	%f704, %f348, %f352;
	add.s32 	%r348, %r348, 2;
$L__BB0_104:
	setp.eq.s32 	%p38, %r22, 0;
	@%p38 bra 	$L__BB0_106;
	add.s32 	%r188, %r348, %r8;
	shl.b32 	%r189, %r188, 2;
	add.s32 	%r190, %r4, %r189;
	ld.shared.f32 	%f353, [%r190];
	sub.f32 	%f354, %f353, %f717;
	mul.f32 	%f355, %f354, 0f3FB8AA3B;
	ex2.approx.f32 	%f356, %f355;
	st.shared.f32 	[%r190], %f356;
	add.f32 	%f704, %f704, %f356;
$L__BB0_106:
	max.f32 	%f357, %f50, %f717;
	sub.f32 	%f358, %f50, %f357;
	mul.f32 	%f359, %f358, 0f3FB8AA3B;
	ex2.approx.f32 	%f360, %f359;
	sub.f32 	%f361, %f717, %f357;
	mul.f32 	%f362, %f361, 0f3FB8AA3B;
	ex2.approx.f32 	%f363, %f362;
	mul.f32 	%f364, %f704, %f363;
	fma.rn.f32 	%f365, %f51, %f360, %f364;
	st.global.f32 	[%rd11], %f357;
	st.global.f32 	[%rd12], %f365;
	add.s32 	%r344, %r344, 1;
	setp.eq.s32 	%p39, %r344, %r115;
	@%p39 bra 	$L__BB0_120;
	bra.uni 	$L__BB0_86;
$L__BB0_107:
	mov.f32 	%f704, 0f00000000;
	mov.b32 	%r346, 0;
$L__BB0_108:
	.pragma "nounroll";
	add.s32 	%r179, %r346, %r8;
	shl.b32 	%r180, %r179, 2;
	add.s32 	%r181, %r4, %r180;
	ld.shared.f32 	%f284, [%r181];
	sub.f32 	%f285, %f284, %f717;
	mul.f32 	%f286, %f285, 0f3FB8AA3B;
	ex2.approx.f32 	%f287, %f286;
	st.shared.f32 	[%r181], %f287;
	add.f32 	%f288, %f704, %f287;
	ld.shared.f32 	%f289, [%r181+4];
	sub.f32 	%f290, %f289, %f717;
	mul.f32 	%f291, %f290, 0f3FB8AA3B;
	ex2.approx.f32 	%f292, %f291;
	st.shared.f32 	[%r181+4], %f292;
	add.f32 	%f293, %f288, %f292;
	ld.shared.f32 	%f294, [%r181+8];
	sub.f32 	%f295, %f294, %f717;
	mul.f32 	%f296, %f295, 0f3FB8AA3B;
	ex2.approx.f32 	%f297, %f296;
	st.shared.f32 	[%r181+8], %f297;
	add.f32 	%f298, %f293, %f297;
	ld.shared.f32 	%f299, [%r181+12];
	sub.f32 	%f300, %f299, %f717;
	mul.f32 	%f301, %f300, 0f3FB8AA3B;
	ex2.approx.f32 	%f302, %f301;
	st.shared.f32 	[%r181+12], %f302;
	add.f32 	%f303, %f298, %f302;
	ld.shared.f32 	%f304, [%r181+16];
	sub.f32 	%f305, %f304, %f717;
	mul.f32 	%f306, %f305, 0f3FB8AA3B;
	ex2.approx.f32 	%f307, %f306;
	st.shared.f32 	[%r181+16], %f307;
	add.f32 	%f308, %f303, %f307;
	ld.shared.f32 	%f309, [%r181+20];
	sub.f32 	%f310, %f309, %f717;
	mul.f32 	%f311, %f310, 0f3FB8AA3B;
	ex2.approx.f32 	%f312, %f311;
	st.shared.f32 	[%r181+20], %f312;
	add.f32 	%f313, %f308, %f312;
	ld.shared.f32 	%f314, [%r181+24];
	sub.f32 	%f315, %f314, %f717;
	mul.f32 	%f316, %f315, 0f3FB8AA3B;
	ex2.approx.f32 	%f317, %f316;
	st.shared.f32 	[%r181+24], %f317;
	add.f32 	%f318, %f313, %f317;
	ld.shared.f32 	%f319, [%r181+28];
	sub.f32 	%f320, %f319, %f717;
	mul.f32 	%f321, %f320, 0f3FB8AA3B;
	ex2.approx.f32 	%f322, %f321;
	st.shared.f32 	[%r181+28], %f322;
	add.f32 	%f704, %f318, %f322;
	add.s32 	%r346, %r346, 8;
	setp.eq.s32 	%p33, %r346, %r21;
	mov.u32 	%r348, %r21;
	@%p33 bra 	$L__BB0_98;
	bra.uni 	$L__BB0_108;
$L__BB0_109:
	setp.lt.u32 	%p13, %r115, 8;
	mov.b32 	%r355, 0;
	@%p13 bra 	$L__BB0_112;
	mov.b32 	%r353, 0;
$L__BB0_111:
	.pragma "nounroll";
	mad.lo.s32 	%r154, %r353, %r117, %r7;
	mul.wide.s32 	%rd31, %r154, 4;
	add.s64 	%rd32, %rd6, %rd31;
	ld.global.f32 	%f107, [%rd32];
	add.s64 	%rd33, %rd5, %rd31;
	ld.global.f32 	%f108, [%rd33];
	max.f32 	%f109, %f107, 0fFF800000;
	sub.f32 	%f110, %f107, %f109;
	mul.f32 	%f111, %f110, 0f3FB8AA3B;
	ex2.approx.f32 	%f112, %f111;
	mov.f32 	%f113, 0fFF800000;
	sub.f32 	%f114, %f113, %f109;
	mul.f32 	%f115, %f114, 0f3FB8AA3B;
	ex2.approx.f32 	%f116, %f115;
	mul.f32 	%f117, %f116, 0f00000000;
	fma.rn.f32 	%f118, %f108, %f112, %f117;
	st.global.f32 	[%rd32], %f109;
	st.global.f32 	[%rd33], %f118;
	mul.wide.s32 	%rd34, %r117, 4;
	add.s64 	%rd35, %rd32, %rd34;
	ld.global.f32 	%f119, [%rd35];
	add.s64 	%rd36, %rd33, %rd34;
	ld.global.f32 	%f120, [%rd36];
	max.f32 	%f121, %f119, 0fFF800000;
	sub.f32 	%f122, %f119, %f121;
	mul.f32 	%f123, %f122, 0f3FB8AA3B;
	ex2.approx.f32 	%f124, %f123;
	sub.f32 	%f125, %f113, %f121;
	mul.f32 	%f126, %f125, 0f3FB8AA3B;
	ex2.approx.f32 	%f127, %f126;
	mul.f32 	%f128, %f127, 0f00000000;
	fma.rn.f32 	%f129, %f120, %f124, %f128;
	st.global.f32 	[%rd35], %f121;
	st.global.f32 	[%rd36], %f129;
	add.s64 	%rd37, %rd35, %rd34;
	ld.global.f32 	%f130, [%rd37];
	add.s64 	%rd38, %rd36, %rd34;
	ld.global.f32 	%f131, [%rd38];
	max.f32 	%f132, %f130, 0fFF800000;
	sub.f32 	%f133, %f130, %f132;
	mul.f32 	%f134, %f133, 0f3FB8AA3B;
	ex2.approx.f32 	%f135, %f134;
	sub.f32 	%f136, %f113, %f132;
	mul.f32 	%f137, %f136, 0f3FB8AA3B;
	ex2.approx.f32 	%f138, %f137;
	mul.f32 	%f139, %f138, 0f00000000;
	fma.rn.f32 	%f140, %f131, %f135, %f139;
	st.global.f32 	[%rd37], %f132;
	st.global.f32 	[%rd38], %f140;
	add.s64 	%rd39, %rd37, %rd34;
	ld.global.f32 	%f141, [%rd39];
	add.s64 	%rd40, %rd38, %rd34;
	ld.global.f32 	%f142, [%rd40];
	max.f32 	%f143, %f141, 0fFF800000;
	sub.f32 	%f144, %f141, %f143;
	mul.f32 	%f145, %f144, 0f3FB8AA3B;
	ex2.approx.f32 	%f146, %f145;
	sub.f32 	%f147, %f113, %f143;
	mul.f32 	%f148, %f147, 0f3FB8AA3B;
	ex2.approx.f32 	%f149, %f148;
	mul.f32 	%f150, %f149, 0f00000000;
	fma.rn.f32 	%f151, %f142, %f146, %f150;
	st.global.f32 	[%rd39], %f143;
	st.global.f32 	[%rd40], %f151;
	add.s64 	%rd41, %rd39, %rd34;
	ld.global.f32 	%f152, [%rd41];
	add.s64 	%rd42, %rd40, %rd34;
	ld.global.f32 	%f153, [%rd42];
	max.f32 	%f154, %f152, 0fFF800000;
	sub.f32 	%f155, %f152, %f154;
	mul.f32 	%f156, %f155, 0f3FB8AA3B;
	ex2.approx.f32 	%f157, %f156;
	sub.f32 	%f158, %f113, %f154;
	mul.f32 	%f159, %f158, 0f3FB8AA3B;
	ex2.approx.f32 	%f160, %f159;
	mul.f32 	%f161, %f160, 0f00000000;
	fma.rn.f32 	%f162, %f153, %f157, %f161;
	st.global.f32 	[%rd41], %f154;
	st.global.f32 	[%rd42], %f162;
	add.s64 	%rd43, %rd41, %rd34;
	ld.global.f32 	%f163, [%rd43];
	add.s64 	%rd44, %rd42, %rd34;
	ld.global.f32 	%f164, [%rd44];
	max.f32 	%f165, %f163, 0fFF800000;
	sub.f32 	%f166, %f163, %f165;
	mul.f32 	%f167, %f166, 0f3FB8AA3B;
	ex2.approx.f32 	%f168, %f167;
	sub.f32 	%f169, %f113, %f165;
	mul.f32 	%f170, %f169, 0f3FB8AA3B;
	ex2.approx.f32 	%f171, %f170;
	mul.f32 	%f172, %f171, 0f00000000;
	fma.rn.f32 	%f173, %f164, %f168, %f172;
	st.global.f32 	[%rd43], %f165;
	st.global.f32 	[%rd44], %f173;
	add.s64 	%rd45, %rd43, %rd34;
	ld.global.f32 	%f174, [%rd45];
	add.s64 	%rd46, %rd44, %rd34;
	ld.global.f32 	%f175, [%rd46];
	max.f32 	%f176, %f174, 0fFF800000;
	sub.f32 	%f177, %f174, %f176;
	mul.f32 	%f178, %f177, 0f3FB8AA3B;
	ex2.approx.f32 	%f179, %f178;
	sub.f32 	%f180, %f113, %f176;
	mul.f32 	%f181, %f180, 0f3FB8AA3B;
	ex2.approx.f32 	%f182, %f181;
	mul.f32 	%f183, %f182, 0f00000000;
	fma.rn.f32 	%f184, %f175, %f179, %f183;
	st.global.f32 	[%rd45], %f176;
	st.global.f32 	[%rd46], %f184;
	add.s64 	%rd47, %rd45, %rd34;
	ld.global.f32 	%f185, [%rd47];
	add.s64 	%rd48, %rd46, %rd34;
	ld.global.f32 	%f186, [%rd48];
	max.f32 	%f187, %f185, 0fFF800000;
	sub.f32 	%f188, %f185, %f187;
	mul.f32 	%f189, %f188, 0f3FB8AA3B;
	ex2.approx.f32 	%f190, %f189;
	sub.f32 	%f191, %f113, %f187;
	mul.f32 	%f192, %f191, 0f3FB8AA3B;
	ex2.approx.f32 	%f193, %f192;
	mul.f32 	%f194, %f193, 0f00000000;
	fma.rn.f32 	%f195, %f186, %f190, %f194;
	st.global.f32 	[%rd47], %f187;
	st.global.f32 	[%rd48], %f195;
	add.s32 	%r353, %r353, 8;
	and.b32  	%r355, %r115, 2147483640;
	setp.ne.s32 	%p14, %r353, %r355;
	@%p14 bra 	$L__BB0_111;
$L__BB0_112:
	and.b32  	%r106, %r115, 7;
	setp.eq.s32 	%p15, %r106, 0;
	@%p15 bra 	$L__BB0_120;
	add.s32 	%r155, %r106, -1;
	setp.lt.u32 	%p16, %r155, 3;
	@%p16 bra 	$L__BB0_115;
	mad.lo.s32 	%r156, %r355, %r117, %r7;
	mul.wide.s32 	%rd49, %r156, 4;
	add.s64 	%rd50, %rd6, %rd49;
	ld.global.f32 	%f196, [%rd50];
	add.s64 	%rd51, %rd5, %rd49;
	ld.global.f32 	%f197, [%rd51];
	max.f32 	%f198, %f196, 0fFF800000;
	sub.f32 	%f199, %f196, %f198;
	mul.f32 	%f200, %f199, 0f3FB8AA3B;
	ex2.approx.f32 	%f201, %f200;
	mov.f32 	%f202, 0fFF800000;
	sub.f32 	%f203, %f202, %f198;
	mul.f32 	%f204, %f203, 0f3FB8AA3B;
	ex2.approx.f32 	%f205, %f204;
	mul.f32 	%f206, %f205, 0f00000000;
	fma.rn.f32 	%f207, %f197, %f201, %f206;
	st.global.f32 	[%rd50], %f198;
	st.global.f32 	[%rd51], %f207;
	mul.wide.s32 	%rd52, %r117, 4;
	add.s64 	%rd53, %rd50, %rd52;
	ld.global.f32 	%f208, [%rd53];
	add.s64 	%rd54, %rd51, %rd52;
	ld.global.f32 	%f209, [%rd54];
	max.f32 	%f210, %f208, 0fFF800000;
	sub.f32 	%f211, %f208, %f210;
	mul.f32 	%f212, %f211, 0f3FB8AA3B;
	ex2.approx.f32 	%f213, %f212;
	sub.f32 	%f214, %f202, %f210;
	mul.f32 	%f215, %f214, 0f3FB8AA3B;
	ex2.approx.f32 	%f216, %f215;
	mul.f32 	%f217, %f216, 0f00000000;
	fma.rn.f32 	%f218, %f209, %f213, %f217;
	st.global.f32 	[%rd53], %f210;
	st.global.f32 	[%rd54], %f218;
	add.s64 	%rd55, %rd53, %rd52;
	ld.global.f32 	%f219, [%rd55];
	add.s64 	%rd56, %rd54, %rd52;
	ld.global.f32 	%f220, [%rd56];
	max.f32 	%f221, %f219, 0fFF800000;
	sub.f32 	%f222, %f219, %f221;
	mul.f32 	%f223, %f222, 0f3FB8AA3B;
	ex2.approx.f32 	%f224, %f223;
	sub.f32 	%f225, %f202, %f221;
	mul.f32 	%f226, %f225, 0f3FB8AA3B;
	ex2.approx.f32 	%f227, %f226;
	mul.f32 	%f228, %f227, 0f00000000;
	fma.rn.f32 	%f229, %f220, %f224, %f228;
	st.global.f32 	[%rd55], %f221;
	st.global.f32 	[%rd56], %f229;
	add.s64 	%rd57, %rd55, %rd52;
	ld.global.f32 	%f230, [%rd57];
	add.s64 	%rd58, %rd56, %rd52;
	ld.global.f32 	%f231, [%rd58];
	max.f32 	%f232, %f230, 0fFF800000;
	sub.f32 	%f233, %f230, %f232;
	mul.f32 	%f234, %f233, 0f3FB8AA3B;
	ex2.approx.f32 	%f235, %f234;
	sub.f32 	%f236, %f202, %f232;
	mul.f32 	%f237, %f236, 0f3FB8AA3B;
	ex2.approx.f32 	%f238, %f237;
	mul.f32 	%f239, %f238, 0f00000000;
	fma.rn.f32 	%f240, %f231, %f235, %f239;
	st.global.f32 	[%rd57], %f232;
	st.global.f32 	[%rd58], %f240;
	add.s32 	%r355, %r355, 4;
$L__BB0_115:
	and.b32  	%r157, %r115, 3;
	setp.eq.s32 	%p17, %r157, 0;
	@%p17 bra 	$L__BB0_120;
	setp.eq.s32 	%p18, %r157, 1;
	@%p18 bra 	$L__BB0_118;
	mad.lo.s32 	%r158, %r355, %r117, %r7;
	mul.wide.s32 	%rd59, %r158, 4;
	add.s64 	%rd60, %rd6, %rd59;
	ld.global.f32 	%f241, [%rd60];
	add.s64 	%rd61, %rd5, %rd59;
	ld.global.f32 	%f242, [%rd61];
	max.f32 	%f243, %f241, 0fFF800000;
	sub.f32 	%f244, %f241, %f243;
	mul.f32 	%f245, %f244, 0f3FB8AA3B;
	ex2.approx.f32 	%f246, %f245;
	mov.f32 	%f247, 0fFF800000;
	sub.f32 	%f248, %f247, %f243;
	mul.f32 	%f249, %f248, 0f3FB8AA3B;
	ex2.approx.f32 	%f250, %f249;
	mul.f32 	%f251, %f250, 0f00000000;
	fma.rn.f32 	%f252, %f242, %f246, %f251;
	st.global.f32 	[%rd60], %f243;
	st.global.f32 	[%rd61], %f252;
	mul.wide.s32 	%rd62, %r117, 4;
	add.s64 	%rd63, %rd60, %rd62;
	ld.global.f32 	%f253, [%rd63];
	add.s64 	%rd64, %rd61, %rd62;
	ld.global.f32 	%f254, [%rd64];
	max.f32 	%f255, %f253, 0fFF800000;
	sub.f32 	%f256, %f253, %f255;
	mul.f32 	%f257, %f256, 0f3FB8AA3B;
	ex2.approx.f32 	%f258, %f257;
	sub.f32 	%f259, %f247, %f255;
	mul.f32 	%f260, %f259, 0f3FB8AA3B;
	ex2.approx.f32 	%f261, %f260;
	mul.f32 	%f262, %f261, 0f00000000;
	fma.rn.f32 	%f263, %f254, %f258, %f262;
	st.global.f32 	[%rd63], %f255;
	st.global.f32 	[%rd64], %f263;
	add.s32 	%r355, %r355, 2;
$L__BB0_118:
	and.b32  	%r159, %r115, 1;
	setp.eq.b32 	%p19, %r159, 1;
	not.pred 	%p20, %p19;
	@%p20 bra 	$L__BB0_120;
	mad.lo.s32 	%r160, %r355, %r117, %r7;
	mul.wide.s32 	%rd65, %r160, 4;
	add.s64 	%rd66, %rd6, %rd65;
	ld.global.f32 	%f264, [%rd66];
	add.s64 	%rd67, %rd5, %rd65;
	ld.global.f32 	%f265, [%rd67];
	max.f32 	%f266, %f264, 0fFF800000;
	sub.f32 	%f267, %f264, %f266;
	mul.f32 	%f268, %f267, 0f3FB8AA3B;
	ex2.approx.f32 	%f269, %f268;
	mov.f32 	%f270, 0fFF800000;
	sub.f32 	%f271, %f270, %f266;
	mul.f32 	%f272, %f271, 0f3FB8AA3B;
	ex2.approx.f32 	%f273, %f272;
	mul.f32 	%f274, %f273, 0f00000000;
	fma.rn.f32 	%f275, %f265, %f269, %f274;
	st.global.f32 	[%rd66], %f266;
	st.global.f32 	[%rd67], %f275;
$L__BB0_120:
	ld.param.u32 	%r312, [_Z17forward_kernel_v1PKfS0_S0_iiiiiifPfS1_S1__param_5];
	bar.sync 	0;
	add.s32 	%r313, %r313, 1;
	setp.ne.s32 	%p86, %r313, %r312;
	@%p86 bra 	$L__BB0_2;
$L__BB0_121:
	ret;

}
	// .globl	_Z18backward_kernel_v1v
.visible .entry _Z18backward_kernel_v1v()
{


	ret;

}


// ===== COMPILED SASS (sm_100) =====

	.target	sm_100

	.elftype	@"ET_EXEC"


//--------------------- .note.nv.tkinfo           --------------------------
	.section	.note.nv.tkinfo,"",@"SHT_NOTE"
	.sectionflags	@"SHF_NOTE_NV_TKINFO"
	.tkinfo
        /*0018*/ 	.word	0x00000002
        /*0030*/ 	.string	""
        /*0030*/ 	.string	"ptxas"
        /*0030*/ 	.string	"Cuda compilation tools, release 13.0, V13.0.88"
        /*0030*/ 	.string	"Build cuda_13.0.r13.0/compiler.36424714_0"
        /*0030*/ 	.string	"-arch sm_100 -m 64 "



//--------------------- .note.nv.cuinfo           --------------------------
	.section	.note.nv.cuinfo,"",@"SHT_NOTE"
	.sectionflags	@"SHF_NOTE_NV_CUINFO"
        /*0018*/ 	.short	0x0002
        /*001a*/ 	.short	0x0064
        /*001c*/ 	.short	0x0082
	.zero		2


//--------------------- .nv.info                  --------------------------
	.section	.nv.info,"",@"SHT_CUDA_INFO"
	.align	4


	//----- nvinfo : EIATTR_REGCOUNT
	.align		4
        /*0000*/ 	.byte	0x04, 0x2f
        /*0002*/ 	.short	(.L_1 - .L_0)
	.align		4
.L_0:
        /*0004*/ 	.word	index@(_Z17forward_kernel_v1PKfS0_S0_iiiiiifPfS1_S1_)
        /*0008*/ 	.word	0x00000020


	//----- nvinfo : EIATTR_FRAME_SIZE
	.align		4
.L_1:
        /*000c*/ 	.byte	0x04, 0x11
        /*000e*/ 	.short	(.L_3 - .L_2)
	.align		4
.L_2:
        /*0010*/ 	.word	index@($__internal_0_$__cuda_sm20_rcp_rn_f32_slowpath)
        /*0014*/ 	.word	0x00000000


	//----- nvinfo : EIATTR_FRAME_SIZE
	.align		4
.L_3:
        /*0018*/ 	.byte	0x04, 0x11
        /*001a*/ 	.short	(.L_5 - .L_4)
	.align		4
.L_4:
        /*001c*/ 	.word	index@(_Z17forward_kernel_v1PKfS0_S0_iiiiiifPfS1_S1_)
        /*0020*/ 	.word	0x00000000


	//----- nvinfo : EIATTR_REGCOUNT
	.align		4
.L_5:
        /*0024*/ 	.byte	0x04, 0x2f
        /*0026*/ 	.short	(.L_7 - .L_6)
	.align		4
.L_6:
        /*0028*/ 	.word	index@(_Z18backward_kernel_v1v)
        /*002c*/ 	.word	0x00000004


	//----- nvinfo : EIATTR_FRAME_SIZE
	.align		4
.L_7:
        /*0030*/ 	.byte	0x04, 0x11
        /*0032*/ 	.short	(.L_9 - .L_8)
	.align		4
.L_8:
        /*0034*/ 	.word	index@(_Z18backward_kernel_v1v)
        /*0038*/ 	.word	0x00000000


	//----- nvinfo : EIATTR_MIN_STACK_SIZE
	.align		4
.L_9:
        /*003c*/ 	.byte	0x04, 0x12
        /*003e*/ 	.short	(.L_11 - .L_10)
	.align		4
.L_10:
        /*0040*/ 	.word	index@(_Z18backward_kernel_v1v)
        /*0044*/ 	.word	0x00000000


	//----- nvinfo : EIATTR_MIN_STACK_SIZE
	.align		4
.L_11:
        /*0048*/ 	.byte	0x04, 0x12
        /*004a*/ 	.short	(.L_13 - .L_12)
	.align		4
.L_12:
        /*004c*/ 	.word	index@(_Z17forward_kernel_v1PKfS0_S0_iiiiiifPfS1_S1_)
        /*0050*/ 	.word	0x00000000
.L_13:


//--------------------- .nv.compat                --------------------------
	.section	.nv.compat,"",@"SHT_CUDA_COMPAT_INFO"
	.align	4
        /*0000*/ 	.byte	0x02, 0x09, 0x00, 0x00, 0x02, 0x02, 0x01, 0x00, 0x02, 0x05, 0x05, 0x00, 0x03, 0x07, 0x01, 0x01
        /*0010*/ 	.byte	0x02, 0x03, 0x00, 0x00, 0x02, 0x06, 0x01, 0x00, 0x04, 0x0b, 0x08, 0x00, 0x01, 0x00, 0x00, 0x00
        /*0020*/ 	.byte	0x00, 0x00, 0x00, 0x00


//--------------------- .nv.info._Z18backward_kernel_v1v --------------------------
	.section	.nv.info._Z18backward_kernel_v1v,"",@"SHT_CUDA_INFO"
	.sectionflags	@""
	.align	4


	//----- nvinfo : EIATTR_CUDA_API_VERSION
	.align		4
        /*0000*/ 	.byte	0x04, 0x37
        /*0002*/ 	.short	(.L_15 - .L_14)
.L_14:
        /*0004*/ 	.word	0x00000082


	//----- nvinfo : EIATTR_SPARSE_MMA_MASK
	.align		4
.L_15:
        /*0008*/ 	.byte	0x03, 0x50
        /*000a*/ 	.short	0x0000


	//----- nvinfo : EIATTR_MAXREG_COUNT
	.align		4
        /*000c*/ 	.byte	0x03, 0x1b
        /*000e*/ 	.short	0x00ff


	//----- nvinfo : EIATTR_MERCURY_ISA_VERSION
	.align		4
        /*0010*/ 	.byte	0x03, 0x5f
        /*0012*/ 	.short	0x0101


	//----- nvinfo : EIATTR_VRC_CTA_INIT_COUNT
	.align		4
        /*0014*/ 	.byte	0x02, 0x4a
	.zero		1
	.zero		1


	//----- nvinfo : EIATTR_EXIT_INSTR_OFFSETS
	.align		4
        /*0018*/ 	.byte	0x04, 0x1c
        /*001a*/ 	.short	(.L_17 - .L_16)


	//   ....[0]....
.L_16:
        /*001c*/ 	.word	0x00000010


	//----- nvinfo : EIATTR_SW_WAR
	.align		4
.L_17:
        /*0020*/ 	.byte	0x04, 0x36
        /*0022*/ 	.short	(.L_19 - .L_18)
.L_18:
        /*0024*/ 	.word	0x00000008
.L_19:


//--------------------- .nv.info._Z17forward_kernel_v1PKfS0_S0_iiiiiifPfS1_S1_ --------------------------
	.section	.nv.info._Z17forward_kernel_v1PKfS0_S0_iiiiiifPfS1_S1_,"",@"SHT_CUDA_INFO"
	.sectionflags	@""
	.align	4


	//----- nvinfo : EIATTR_CUDA_API_VERSION
	.align		4
        /*0000*/ 	.byte	0x04, 0x37
        /*0002*/ 	.short	(.L_21 - .L_20)
.L_20:
        /*0004*/ 	.word	0x00000082


	//----- nvinfo : EIATTR_KPARAM_INFO
	.align		4
.L_21:
        /*0008*/ 	.byte	0x04, 0x17
        /*000a*/ 	.short	(.L_23 - .L_22)
.L_22:
        /*000c*/ 	.word	0x00000000
        /*0010*/ 	.short	0x000c
        /*0012*/ 	.short	0x0048
        /*0014*/ 	.byte	0x00, 0xf5, 0x21, 0x00


	//----- nvinfo : EIATTR_KPARAM_INFO
	.align		4
.L_23:
        /*0018*/ 	.byte	0x04, 0x17
        /*001a*/ 	.short	(.L_25 - .L_24)
.L_24:
        /*001c*/ 	.word	0x00000000
        /*0020*/ 	.short	0x000b
        /*0022*/ 	.short	0x0040
        /*0024*/ 	.byte	0x00, 0xf5, 0x21, 0x00


	//----- nvinfo : EIATTR_KPARAM_INFO
	.align		4
.L_25:
        /*0028*/ 	.byte	0x04, 0x17
        /*002a*/ 	.short	(.L_27 - .L_26)
.L_26:
        /*002c*/ 	.word	0x00000000
        /*0030*/ 	.short	0x000a
        /*0032*/ 	.short	0x0038
        /*0034*/ 	.byte	0x00, 0xf5, 0x21, 0x00


	//----- nvinfo : EIATTR_KPARAM_INFO
	.align		4
.L_27:
        /*0038*/ 	.byte	0x04, 0x17
        /*003a*/ 	.short	(.L_29 - .L_28)
.L_28:
        /*003c*/ 	.word	0x00000000
        /*0040*/ 	.short	0x0009
        /*0042*/ 	.short	0x0030
        /*0044*/ 	.byte	0x00, 0xf0, 0x11, 0x00


	//----- nvinfo : EIATTR_KPARAM_INFO
	.align		4
.L_29:
        /*0048*/ 	.byte	0x04, 0x17
        /*004a*/ 	.short	(.L_31 - .L_30)
.L_30:
        /*004c*/ 	.word	0x00000000
        /*0050*/ 	.short	0x0008
        /*0052*/ 	.short	0x002c
        /*0054*/ 	.byte	0x00, 0xf0, 0x11, 0x00


	//----- nvinfo : EIATTR_KPARAM_INFO
	.align		4
.L_31:
        /*0058*/ 	.byte	0x04, 0x17
        /*005a*/ 	.short	(.L_33 - .L_32)
.L_32:
        /*005c*/ 	.word	0x00000000
        /*0060*/ 	.short	0x0007
        /*0062*/ 	.short	0x0028
        /*0064*/ 	.byte	0x00, 0xf0, 0x11, 0x00


	//----- nvinfo : EIATTR_KPARAM_INFO
	.align		4
.L_33:
        /*0068*/ 	.byte	0x04, 0x17
        /*006a*/ 	.short	(.L_35 - .L_34)
.L_34:
        /*006c*/ 	.word	0x00000000
        /*0070*/ 	.short	0x0006
        /*0072*/ 	.short	0x0024
        /*0074*/ 	.byte	0x00, 0xf0, 0x11, 0x00


	//----- nvinfo : EIATTR_KPARAM_INFO
	.align		4
.L_35:
        /*0078*/ 	.byte	0x04, 0x17
        /*007a*/ 	.short	(.L_37 - .L_36)
.L_36:
        /*007c*/ 	.word	0x00000000
        /*0080*/ 	.short	0x0005
        /*0082*/ 	.short	0x0020
        /*0084*/ 	.byte	0x00, 0xf0, 0x11, 0x00


	//----- nvinfo : EIATTR_KPARAM_INFO
	.align		4
.L_37:
        /*0088*/ 	.byte	0x04, 0x17
        /*008a*/ 	.short	(.L_39 - .L_38)
.L_38:
        /*008c*/ 	.word	0x00000000
        /*0090*/ 	.short	0x0004
        /*0092*/ 	.short	0x001c
        /*0094*/ 	.byte	0x00, 0xf0, 0x11, 0x00


	//----- nvinfo : EIATTR_KPARAM_INFO
	.align		4
.L_39:
        /*0098*/ 	.byte	0x04, 0x17
        /*009a*/ 	.short	(.L_41 - .L_40)
.L_40:
        /*009c*/ 	.word	0x00000000
        /*00a0*/ 	.short	0x0003
        /*00a2*/ 	.short	0x0018
        /*00a4*/ 	.byte	0x00, 0xf0, 0x11, 0x00


	//----- nvinfo : EIATTR_KPARAM_INFO
	.align		4
.L_41:
        /*00a8*/ 	.byte	0x04, 0x17
        /*00aa*/ 	.short	(.L_43 - .L_42)
.L_42:
        /*00ac*/ 	.word	0x00000000
        /*00b0*/ 	.short	0x0002
        /*00b2*/ 	.short	0x0010
        /*00b4*/ 	.byte	0x00, 0xf5, 0x21, 0x00


	//----- nvinfo : EIATTR_KPARAM_INFO
	.align		4
.L_43:
        /*00b8*/ 	.byte	0x04, 0x17
        /*00ba*/ 	.short	(.L_45 - .L_44)
.L_44:
        /*00bc*/ 	.word	0x00000000
        /*00c0*/ 	.short	0x0001
        /*00c2*/ 	.short	0x0008
        /*00c4*/ 	.byte	0x00, 0xf5, 0x21, 0x00


	//----- nvinfo : EIATTR_KPARAM_INFO
	.align		4
.L_45:
        /*00c8*/ 	.byte	0x04, 0x17
        /*00ca*/ 	.short	(.L_47 - .L_46)
.L_46:
        /*00cc*/ 	.word	0x00000000
        /*00d0*/ 	.short	0x0000
        /*00d2*/ 	.short	0x0000
        /*00d4*/ 	.byte	0x00, 0xf5, 0x21, 0x00


	//----- nvinfo : EIATTR_SPARSE_MMA_MASK
	.align		4
.L_47:
        /*00d8*/ 	.byte	0x03, 0x50
        /*00da*/ 	.short	0x0000


	//----- nvinfo : EIATTR_MAXREG_COUNT
	.align		4
        /*00dc*/ 	.byte	0x03, 0x1b
        /*00de*/ 	.short	0x00ff


	//----- nvinfo : EIATTR_NUM_BARRIERS
	.align		4
        /*00e0*/ 	.byte	0x02, 0x4c
        /*00e2*/ 	.byte	0x01
	.zero		1


	//----- nvinfo : EIATTR_MERCURY_ISA_VERSION
	.align		4
        /*00e4*/ 	.byte	0x03, 0x5f
        /*00e6*/ 	.short	0x0101


	//----- nvinfo : EIATTR_VRC_CTA_INIT_COUNT
	.align		4
        /*00e8*/ 	.byte	0x02, 0x4a
	.zero		1
	.zero		1


	//----- nvinfo : EIATTR_EXIT_INSTR_OFFSETS
	.align		4
        /*00ec*/ 	.byte	0x04, 0x1c
        /*00ee*/ 	.short	(.L_49 - .L_48)


	//   ....[0]....
.L_48:
        /*00f0*/ 	.word	0x00000030


	//   ....[1]....
        /*00f4*/ 	.word	0x00005f80


	//----- nvinfo : EIATTR_CRS_STACK_SIZE
	.align		4
.L_49:
        /*00f8*/ 	.byte	0x04, 0x1e
        /*00fa*/ 	.short	(.L_51 - .L_50)
.L_50:
        /*00fc*/ 	.word	0x00000000


	//----- nvinfo : EIATTR_CBANK_PARAM_SIZE
	.align		4
.L_51:
        /*0100*/ 	.byte	0x03, 0x19
        /*0102*/ 	.short	0x0050


	//----- nvinfo : EIATTR_PARAM_CBANK
	.align		4
        /*0104*/ 	.byte	0x04, 0x0a
        /*0106*/ 	.short	(.L_53 - .L_52)
	.align		4
.L_52:
        /*0108*/ 	.word	index@(.nv.constant0._Z17forward_kernel_v1PKfS0_S0_iiiiiifPfS1_S1_)
        /*010c*/ 	.short	0x0380
        /*010e*/ 	.short	0x0050


	//----- nvinfo : EIATTR_SW_WAR
	.align		4
.L_53:
        /*0110*/ 	.byte	0x04, 0x36
        /*0112*/ 	.short	(.L_55 - .L_54)
.L_54:
        /*0114*/ 	.word	0x00000008
.L_55:


//--------------------- .nv.callgraph             --------------------------
	.section	.nv.callgraph,"",@"SHT_CUDA_CALLGRAPH"
	.align	4
	.sectionentsize	8
	.align		4
        /*0000*/ 	.word	0x00000000
	.align		4
        /*0004*/ 	.word	0xffffffff
	.align		4
        /*0008*/ 	.word	0x00000000
	.align		4
        /*000c*/ 	.word	0xfffffffe
	.align		4
        /*0010*/ 	.word	0x00000000
	.align		4
        /*0014*/ 	.word	0xfffffffd
	.align		4
        /*0018*/ 	.word	0x00000000
	.align		4
        /*001c*/ 	.word	0xfffffffc


//--------------------- .text._Z18backward_kernel_v1v --------------------------
	.section	.text._Z18backward_kernel_v1v,"ax",@progbits
	.align	128
        .global         _Z18backward_kernel_v1v
        .type           _Z18backward_kernel_v1v,@function
        .size           _Z18backward_kernel_v1v,(.L_x_63 - _Z18backward_kernel_v1v)
        .other          _Z18backward_kernel_v1v,@"STO_CUDA_ENTRY STV_DEFAULT"
_Z18backward_kernel_v1v:
.text._Z18backward_kernel_v1v:
[----:B------:R-:W-:Y:S01]  /*0000*/  LDC R1, c[0x0][0x37c] ;  /* 0x0000df00ff017b82 */ /* 0x000fe20000000800 */
[----:B------:R-:W-:Y:S05]  /*0010*/  EXIT ;  /* 0x000000000000794d */ /* 0x000fea0003800000 */
.L_x_0:
[----:B------:R-:W-:-:S00]  /*0020*/  BRA `(.L_x_0) ;  /* 0xfffffffc00fc7947 */ /* 0x000fc0000383ffff */
[----:B------:R-:W-:-:S00]  /*0030*/  NOP ;  /* 0x0000000000007918 */ /* 0x000fc00000000000 */
        /* <DEDUP_REMOVED lines=12> */
.L_x_63:


//--------------------- .text._Z17forward_kernel_v1PKfS0_S0_iiiiiifPfS1_S1_ --------------------------
	.section	.text._Z17forward_kernel_v1PKfS0_S0_iiiiiifPfS1_S1_,"ax",@progbits
	.align	128
        .global         _Z17forward_kernel_v1PKfS0_S0_iiiiiifPfS1_S1_
        .type           _Z17forward_kernel_v1PKfS0_S0_iiiiiifPfS1_S1_,@function
        .size           _Z17forward_kernel_v1PKfS0_S0_iiiiiifPfS1_S1_,(.L_x_62 - _Z17forward_kernel_v1PKfS0_S0_iiiiiifPfS1_S1_)
        .other          _Z17forward_kernel_v1PKfS0_S0_iiiiiifPfS1_S1_,@"STO_CUDA_ENTRY STV_DEFAULT"
_Z17forward_kernel_v1PKfS0_S0_iiiiiifPfS1_S1_:
.text._Z17forward_kernel_v1PKfS0_S0_iiiiiifPfS1_S1_:
[----:B------:R-:W-:Y:S08]  /*0000*/  LDC R1, c[0x0][0x37c] ;  /* 0x0000df00ff017b82 */ /* 0x000ff00000000800 */
[----:B------:R-:W0:Y:S02]  /*0010*/  LDC R0, c[0x0][0x3a0] ;  /* 0x0000e800ff007b82 */ /* 0x000e240000000800 */
[----:B0-----:R-:W-:-:S13]  /*0020*/  ISETP.GE.AND P0, PT, R0, 0x1, PT ;  /* 0x000000010000780c */ /* 0x001fda0003f06270 */
[----:B------:R-:W-:Y:S05]  /*0030*/  @!P0 EXIT ;  /* 0x000000000000894d */ /* 0x000fea0003800000 */
[----:B------:R-:W0:Y:S01]  /*0040*/  S2R R3, SR_TID.X ;  /* 0x0000000000037919 */ /* 0x000e220000002100 */
[----:B------:R-:W1:Y:S01]  /*0050*/  S2UR UR4, SR_CTAID.Y ;  /* 0x00000000000479c3 */ /* 0x000e620000002600 */
[----:B------:R-:W2:Y:S01]  /*0060*/  LDCU UR11, c[0x0][0x3a8] ;  /* 0x00007500ff0b77ac */ /* 0x000ea20008000800 */
[----:B------:R-:W1:Y:S06]  /*0070*/  LDCU UR12, c[0x0][0x398] ;  /* 0x00007300ff0c77ac */ /* 0x000e6c0008000800 */
[----:B------:R-:W3:Y:S01]  /*0080*/  S2UR UR8, SR_CTAID.X ;  /* 0x00000000000879c3 */ /* 0x000ee20000002500 */
[----:B------:R-:W3:Y:S01]  /*0090*/  LDCU UR5, c[0x0][0x374] ;  /* 0x00006e80ff0577ac */ /* 0x000ee20008000800 */
[----:B------:R-:W4:Y:S06]  /*00a0*/  LDCU UR13, c[0x0][0x39c] ;  /* 0x00007380ff0d77ac */ /* 0x000f2c0008000800 */
[----:B------:R-:W5:Y:S01]  /*00b0*/  S2UR UR7, SR_CgaCtaId ;  /* 0x00000000000779c3 */ /* 0x000f620000008800 */
[----:B------:R-:W5:Y:S01]  /*00c0*/  LDCU UR16, c[0x0][0x3b0] ;  /* 0x00007600ff1077ac */ /* 0x000f620008000800 */
[----:B--2---:R-:W-:-:S02]  /*00d0*/  MOV R5, UR11 ;  /* 0x0000000b00057c02 */ /* 0x004fc40008000f00 */
[----:B------:R-:W-:Y:S01]  /*00e0*/  MOV R7, UR11 ;  /* 0x0000000b00077c02 */ /* 0x000fe20008000f00 */
[----:B------:R-:W-:Y:S01]  /*00f0*/  UMOV UR6, 0x400 ;  /* 0x0000040000067882 */ /* 0x000fe20000000000 */
[----:B------:R-:W-:Y:S02]  /*0100*/  ULOP3.LUT UR20, UR11, 0x7, URZ, 0xc0, !UPT ;  /* 0x000000070b147892 */ /* 0x000fe4000f8ec0ff */
[----:B-1----:R-:W-:Y:S02]  /*0110*/  UIMAD UR4, UR4, UR12, URZ ;  /* 0x0000000c040472a4 */ /* 0x002fe4000f8e02ff */
[----:B------:R-:W-:Y:S02]  /*0120*/  ULOP3.LUT UR19, UR11, 0x3, URZ, 0xc0, !UPT ;  /* 0x000000030b137892 */ /* 0x000fe4000f8ec0ff */
[----:B------:R-:W-:Y:S01]  /*0130*/  UIADD3 UR21, UPT, UPT, UR11, -0x1, URZ ;  /* 0xffffffff0b157890 */ /* 0x000fe2000fffe0ff */
[----:B0-----:R-:W-:Y:S01]  /*0140*/  SHF.L.U32 R0, R3, 0x2, RZ ;  /* 0x0000000203007819 */ /* 0x001fe200000006ff */
[----:B---3--:R-:W-:-:S02]  /*0150*/  UIMAD UR5, UR5, UR8, URZ ;  /* 0x00000008050572a4 */ /* 0x008fc4000f8e02ff */
[----:B----4-:R-:W-:Y:S01]  /*0160*/  UIMAD UR17, UR11, UR13, URZ ;  /* 0x0000000d0b1172a4 */ /* 0x010fe2000f8e02ff */
[-C--:B------:R-:W-:Y:S01]  /*0170*/  LEA R2, R5, R0.reuse, 0x2 ;  /* 0x0000000005027211 */ /* 0x080fe200078e10ff */
[----:B------:R-:W-:Y:S01]  /*0180*/  UIMAD UR4, UR5, UR12, UR4 ;  /* 0x0000000c050472a4 */ /* 0x000fe2000f8e0204 */
[----:B------:R-:W-:Y:S01]  /*0190*/  LEA R0, R7, R0, 0x3 ;  /* 0x0000000007007211 */ /* 0x000fe200078e18ff */
[----:B------:R-:W-:Y:S02]  /*01a0*/  ULOP3.LUT UR24, UR13, 0x7, URZ, 0xc0, !UPT ;  /* 0x000000070d187892 */ /* 0x000fe4000f8ec0ff */
[----:B------:R-:W-:Y:S01]  /*01b0*/  MOV R7, UR13 ;  /* 0x0000000d00077c02 */ /* 0x000fe20008000f00 */
[----:B-----5:R-:W-:Y:S01]  /*01c0*/  ULEA UR6, UR7, UR6, 0x18 ;  /* 0x0000000607067291 */ /* 0x020fe2000f8ec0ff */
[----:B------:R-:W-:Y:S01]  /*01d0*/  MOV R5, UR13 ;  /* 0x0000000d00057c02 */ /* 0x000fe20008000f00 */
[----:B------:R-:W-:Y:S01]  /*01e0*/  ULOP3.LUT UR8, UR11, 0x7ffffff8, URZ, 0xc0, !UPT ;  /* 0x7ffffff80b087892 */ /* 0x000fe2000f8ec0ff */
[----:B------:R-:W-:Y:S01]  /*01f0*/  IADD3 R4, PT, PT, R3, UR4, RZ ;  /* 0x0000000403047c10 */ /* 0x000fe2000fffe0ff */
[----:B------:R-:W-:-:S02]  /*0200*/  ULEA UR28, UR17, UR6, 0x2 ;  /* 0x00000006111c7291 */ /* 0x000fc4000f8e10ff */
[----:B------:R-:W-:Y:S01]  /*0210*/  IMAD R6, R0, R7, UR6 ;  /* 0x0000000600067e24 */ /* 0x000fe2000f8e0207 */
[----:B------:R-:W-:Y:S01]  /*0220*/  MOV R7, UR4 ;  /* 0x0000000400077c02 */ /* 0x000fe20008000f00 */
[----:B------:R-:W-:Y:S01]  /*0230*/  IMAD R5, R2, R5, UR6 ;  /* 0x0000000602057e24 */ /* 0x000fe2000f8e0205 */
[----:B------:R-:W-:Y:S01]  /*0240*/  ULEA UR29, UR17, UR28, 0x2 ;  /* 0x0000001c111d7291 */ /* 0x000fe2000f8e10ff */
[----:B------:R-:W-:Y:S02]  /*0250*/  IMAD R0, R3, UR13, RZ ;  /* 0x0000000d03007c24 */ /* 0x000fe4000f8e02ff */
[----:B------:R-:W-:Y:S01]  /*0260*/  FMUL R2, RZ, UR16 ;  /* 0x00000010ff027c20 */ /* 0x000fe20008400000 */
[----:B------:R-:W-:Y:S01]  /*0270*/  IADD3 R6, PT, PT, R6, 0x10, RZ ;  /* 0x0000001006067810 */ /* 0x000fe20007ffe0ff */
[----:B------:R-:W0:Y:S01]  /*0280*/  LDCU.64 UR14, c[0x0][0x358] ;  /* 0x00006b00ff0e77ac */ /* 0x000e220008000a00 */
[----:B------:R-:W-:Y:S01]  /*0290*/  IADD3 R5, PT, PT, R5, 0x10, RZ ;  /* 0x0000001005057810 */ /* 0x000fe20007ffe0ff */
[----:B------:R-:W-:Y:S01]  /*02a0*/  IMAD R7, R7, UR13, R0 ;  /* 0x0000000d07077c24 */ /* 0x000fe2000f8e0200 */
[----:B------:R-:W-:-:S02]  /*02b0*/  UIADD3 UR25, UPT, UPT, UR13, -0x1, URZ ;  /* 0xffffffff0d197890 */ /* 0x000fc4000fffe0ff */
[----:B------:R-:W-:Y:S02]  /*02c0*/  ULOP3.LUT UR23, UR13, 0x3, URZ, 0xc0, !UPT ;  /* 0x000000030d177892 */ /* 0x000fe4000f8ec0ff */
[----:B------:R-:W-:Y:S02]  /*02d0*/  ULOP3.LUT UR22, UR13, 0xf, URZ, 0xc0, !UPT ;  /* 0x0000000f0d167892 */ /* 0x000fe4000f8ec0ff */
[----:B------:R-:W-:Y:S02]  /*02e0*/  ULOP3.LUT UR9, UR13, 0x7ffffff8, URZ, 0xc0, !UPT ;  /* 0x7ffffff80d097892 */ /* 0x000fe4000f8ec0ff */
[----:B------:R-:W-:Y:S02]  /*02f0*/  ULOP3.LUT UR18, UR13, 0x1, URZ, 0xc0, !UPT ;  /* 0x000000010d127892 */ /* 0x000fe4000f8ec0ff */
[----:B------:R-:W-:Y:S02]  /*0300*/  ULOP3.LUT UR11, UR11, 0x1, URZ, 0xc0, !UPT ;  /* 0x000000010b0b7892 */ /* 0x000fe4000f8ec0ff */
[----:B------:R-:W-:-:S02]  /*0310*/  ULOP3.LUT UR10, UR13, 0x7ffffff0, URZ, 0xc0, !UPT ;  /* 0x7ffffff00d0a7892 */ /* 0x000fc4000f8ec0ff */
[----:B------:R-:W-:Y:S02]  /*0320*/  UIADD3 UR27, UPT, UPT, UR24, -0x1, URZ ;  /* 0xffffffff181b7890 */ /* 0x000fe4000fffe0ff */
[----:B------:R-:W-:Y:S02]  /*0330*/  UIADD3 UR26, UPT, UPT, UR20, -0x1, URZ ;  /* 0xffffffff141a7890 */ /* 0x000fe4000fffe0ff */
[----:B------:R-:W-:Y:S02]  /*0340*/  UIADD3 UR30, UPT, UPT, UR19, -0x1, URZ ;  /* 0xffffffff131e7890 */ /* 0x000fe4000fffe0ff */
[----:B------:R-:W-:Y:S01]  /*0350*/  ULEA UR31, UR17, UR29, 0x2 ;  /* 0x0000001d111f7291 */ /* 0x000fe2000f8e10ff */
[----:B0-----:R-:W-:-:S11]  /*0360*/  UMOV UR4, URZ ;  /* 0x000000ff00047c82 */ /* 0x001fd60008000000 */
.L_x_56:
[----:B0-----:R-:W0:Y:S02]  /*0370*/  LDCU UR6, c[0x0][0x39c] ;  /* 0x00007380ff0677ac */ /* 0x001e240008000800 */
[----:B0-----:R-:W-:-:S09]  /*0380*/  UISETP.GE.AND UP0, UPT, UR6, 0x1, UPT ;  /* 0x000000010600788c */ /* 0x001fd2000bf06270 */
[----:B-1234-:R-:W-:Y:S05]  /*0390*/  BRA.U !UP0, `(.L_x_1) ;  /* 0x0000000508d87547 */ /* 0x01efea000b800000 */
[----:B------:R-:W-:Y:S01]  /*03a0*/  UISETP.GE.U32.AND UP1, UPT, UR25, 0x7, UPT ;  /* 0x000000071900788c */ /* 0x000fe2000bf26070 */
[----:B------:R-:W-:Y:S01]  /*03b0*/  MOV R12, UR4 ;  /* 0x00000004000c7c02 */ /* 0x000fe20008000f00 */
[----:B------:R-:W-:-:S04]  /*03c0*/  UMOV UR5, URZ ;  /* 0x000000ff00057c82 */ /* 0x000fc80008000000 */
[----:B------:R-:W-:-:S03]  /*03d0*/  IMAD R12, R12, UR17, R7 ;  /* 0x000000110c0c7c24 */ /* 0x000fc6000f8e0207 */
[----:B------:R-:W-:Y:S05]  /*03e0*/  BRA.U !UP1, `(.L_x_2) ;  /* 0x0000000109c07547 */ /* 0x000fea000b800000 */
[----:B------:R-:W-:Y:S01]  /*03f0*/  ULOP3.LUT UR9, UR6, 0x7ffffff8, URZ, 0xc0, !UPT ;  /* 0x7ffffff806097892 */ /* 0x000fe2000f8ec0ff */
[----:B------:R-:W-:Y:S02]  /*0400*/  MOV R14, R6 ;  /* 0x00000006000e7202 */ /* 0x000fe40000000f00 */
[----:B------:R-:W-:Y:S01]  /*0410*/  MOV R13, R5 ;  /* 0x00000005000d7202 */ /* 0x000fe20000000f00 */
[----:B------:R-:W-:Y:S01]  /*0420*/  UIADD3 UR5, UPT, UPT, -UR9, URZ, URZ ;  /* 0x000000ff09057290 */ /* 0x000fe2000fffe1ff */
[----:B------:R-:W-:-:S11]  /*0430*/  MOV R15, R12 ;  /* 0x0000000c000f7202 */ /* 0x000fd60000000f00 */
.L_x_3:
[----:B------:R-:W0:Y:S08]  /*0440*/  LDC.64 R10, c[0x0][0x388] ;  /* 0x0000e200ff0a7b82 */ /* 0x000e300000000a00 */
[----:B------:R-:W1:Y:S01]  /*0450*/  LDC.64 R8, c[0x0][0x390] ;  /* 0x0000e400ff087b82 */ /* 0x000e620000000a00 */
[----:B0-----:R-:W-:-:S05]  /*0460*/  IMAD.WIDE R10, R15, 0x4, R10 ;  /* 0x000000040f0a7825 */ /* 0x001fca00078e020a */
[----:B------:R-:W2:Y:S01]  /*0470*/  LDG.E R28, desc[UR14][R10.64] ;  /* 0x0000000e0a1c7981 */ /* 0x000ea2000c1e1900 */
[----:B-1----:R-:W-:-:S03]  /*0480*/  IMAD.WIDE R8, R15, 0x4, R8 ;  /* 0x000000040f087825 */ /* 0x002fc600078e0208 */
[----:B------:R-:W3:Y:S04]  /*0490*/  LDG.E R16, desc[UR14][R10.64+0x4] ;  /* 0x0000040e0a107981 */ /* 0x000ee8000c1e1900 */
[----:B------:R-:W4:Y:S04]  /*04a0*/  LDG.E R19, desc[UR14][R8.64] ;  /* 0x0000000e08137981 */ /* 0x000f28000c1e1900 */
[----:B------:R-:W5:Y:S04]  /*04b0*/  LDG.E R17, desc[UR14][R8.64+0x4] ;  /* 0x0000040e08117981 */ /* 0x000f68000c1e1900 */
        /* <DEDUP_REMOVED lines=11> */
[----:B--2---:R-:W-:Y:S04]  /*0570*/  STS [R13+-0x10], R28 ;  /* 0xfffff01c0d007388 */ /* 0x004fe80000000800 */
[----:B----4-:R0:W-:Y:S04]  /*0580*/  STS [R14+-0x10], R19 ;  /* 0xfffff0130e007388 */ /* 0x0101e80000000800 */
[----:B0-----:R-:W2:Y:S01]  /*0590*/  LDG.E R19, desc[UR14][R8.64+0x1c] ;  /* 0x00001c0e08137981 */ /* 0x001ea2000c1e1900 */
[----:B------:R-:W-:-:S03]  /*05a0*/  UIADD3 UR5, UPT, UPT, UR5, 0x8, URZ ;  /* 0x0000000805057890 */ /* 0x000fc6000fffe0ff */
[----:B---3--:R-:W-:Y:S01]  /*05b0*/  STS [R13+-0xc], R16 ;  /* 0xfffff4100d007388 */ /* 0x008fe20000000800 */
[----:B------:R-:W-:-:S03]  /*05c0*/  UISETP.NE.AND UP1, UPT, UR5, URZ, UPT ;  /* 0x000000ff0500728c */ /* 0x000fc6000bf25270 */
[----:B-----5:R-:W-:Y:S04]  /*05d0*/  STS [R14+-0xc], R17 ;  /* 0xfffff4110e007388 */ /* 0x020fe80000000800 */
[----:B------:R-:W-:Y:S04]  /*05e0*/  STS [R13+-0x8], R24 ;  /* 0xfffff8180d007388 */ /* 0x000fe80000000800 */
[----:B------:R-:W-:Y:S04]  /*05f0*/  STS [R14+-0x8], R21 ;  /* 0xfffff8150e007388 */ /* 0x000fe80000000800 */
[----:B------:R-:W-:Y:S04]  /*0600*/  STS [R13+-0x4], R26 ;  /* 0xfffffc1a0d007388 */ /* 0x000fe80000000800 */
[----:B------:R-:W-:Y:S04]  /*0610*/  STS [R14+-0x4], R23 ;  /* 0xfffffc170e007388 */ /* 0x000fe80000000800 */
[----:B------:R-:W-:Y:S04]  /*0620*/  STS [R13], R22 ;  /* 0x000000160d007388 */ /* 0x000fe80000000800 */
[----:B------:R-:W-:Y:S04]  /*0630*/  STS [R14], R25 ;  /* 0x000000190e007388 */ /* 0x000fe80000000800 */
[----:B------:R-:W-:Y:S04]  /*0640*/  STS [R13+0x4], R20 ;  /* 0x000004140d007388 */ /* 0x000fe80000000800 */
[----:B------:R-:W-:Y:S04]  /*0650*/  STS [R14+0x4], R27 ;  /* 0x0000041b0e007388 */ /* 0x000fe80000000800 */
[----:B------:R-:W-:Y:S01]  /*0660*/  STS [R13+0x8], R18 ;  /* 0x000008120d007388 */ /* 0x000fe20000000800 */
[----:B------:R-:W-:-:S03]  /*0670*/  IADD3 R15, PT, PT, R15, 0x8, RZ ;  /* 0x000000080f0f7810 */ /* 0x000fc60007ffe0ff */
[----:B------:R-:W-:Y:S04]  /*0680*/  STS [R14+0x8], R29 ;  /* 0x0000081d0e007388 */ /* 0x000fe80000000800 */
[----:B------:R0:W-:Y:S02]  /*0690*/  STS [R13+0xc], R10 ;  /* 0x00000c0a0d007388 */ /* 0x0001e40000000800 */
[----:B0-----:R-:W-:Y:S02]  /*06a0*/  IADD3 R13, PT, PT, R13, 0x20, RZ ;  /* 0x000000200d0d7810 */ /* 0x001fe40007ffe0ff */
[----:B--2---:R0:W-:Y:S02]  /*06b0*/  STS [R14+0xc], R19 ;  /* 0x00000c130e007388 */ /* 0x0041e40000000800 */
[----:B0-----:R-:W-:Y:S01]  /*06c0*/  IADD3 R14, PT, PT, R14, 0x20, RZ ;  /* 0x000000200e0e7810 */ /* 0x001fe20007ffe0ff */
[----:B------:R-:W-:Y:S06]  /*06d0*/  BRA.U UP1, `(.L_x_3) ;  /* 0xfffffffd01587547 */ /* 0x000fec000b83ffff */
[----:B------:R-:W-:-:S05]  /*06e0*/  UMOV UR5, UR9 ;  /* 0x0000000900057c82 */ /* 0x000fca0008000000 */
.L_x_2:
[----:B------:R-:W-:-:S09]  /*06f0*/  UISETP.NE.AND UP1, UPT, UR24, URZ, UPT ;  /* 0x000000ff1800728c */ /* 0x000fd2000bf25270 */
[----:B------:R-:W-:Y:S05]  /*0700*/  BRA.U !UP1, `(.L_x_1) ;  /* 0x0000000109fc7547 */ /* 0x000fea000b800000 */
[----:B------:R-:W-:Y:S02]  /*0710*/  UISETP.GE.U32.AND UP1, UPT, UR27, 0x3, UPT ;  /* 0x000000031b00788c */ /* 0x000fe4000bf26070 */
[----:B------:R-:W-:-:S07]  /*0720*/  UISETP.NE.AND UP2, UPT, UR23, URZ, UPT ;  /* 0x000000ff1700728c */ /* 0x000fce000bf45270 */
[----:B------:R-:W-:Y:S05]  /*0730*/  BRA.U !UP1, `(.L_x_4) ;  /* 0x0000000109647547 */ /* 0x000fea000b800000 */
[----:B------:R-:W0:Y:S01]  /*0740*/  LDC.64 R8, c[0x0][0x388] ;  /* 0x0000e200ff087b82 */ /* 0x000e220000000a00 */
[----:B------:R-:W-:-:S07]  /*0750*/  IADD3 R13, PT, PT, R12, UR5, RZ ;  /* 0x000000050c0d7c10 */ /* 0x000fce000fffe0ff */
[----:B------:R-:W1:Y:S01]  /*0760*/  LDC.64 R10, c[0x0][0x390] ;  /* 0x0000e400ff0a7b82 */ /* 0x000e620000000a00 */
[----:B0-----:R-:W-:-:S05]  /*0770*/  IMAD.WIDE R8, R13, 0x4, R8 ;  /* 0x000000040d087825 */ /* 0x001fca00078e0208 */
[----:B------:R-:W2:Y:S01]  /*0780*/  LDG.E R17, desc[UR14][R8.64+0x4] ;  /* 0x0000040e08117981 */ /* 0x000ea2000c1e1900 */
[----:B-1----:R-:W-:-:S03]  /*0790*/  IMAD.WIDE R10, R13, 0x4, R10 ;  /* 0x000000040d0a7825 */ /* 0x002fc600078e020a */
[----:B------:R-:W3:Y:S04]  /*07a0*/  LDG.E R21, desc[UR14][R8.64+0x8] ;  /* 0x0000080e08157981 */ /* 0x000ee8000c1e1900 */
[----:B------:R-:W4:Y:S04]  /*07b0*/  LDG.E R13, desc[UR14][R8.64] ;  /* 0x0000000e080d7981 */ /* 0x000f28000c1e1900 */
[----:B------:R-:W5:Y:S04]  /*07c0*/  LDG.E R15, desc[UR14][R10.64] ;  /* 0x0000000e0a0f7981 */ /* 0x000f68000c1e1900 */
[----:B------:R-:W3:Y:S04]  /*07d0*/  LDG.E R19, desc[UR14][R10.64+0x4] ;  /* 0x0000040e0a137981 */ /* 0x000ee8000c1e1900 */
[----:B------:R-:W3:Y:S04]  /*07e0*/  LDG.E R23, desc[UR14][R10.64+0x8] ;  /* 0x0000080e0a177981 */ /* 0x000ee8000c1e1900 */
[----:B------:R-:W3:Y:S04]  /*07f0*/  LDG.E R25, desc[UR14][R8.64+0xc] ;  /* 0x00000c0e08197981 */ /* 0x000ee8000c1e1900 */
[----:B------:R-:W3:Y:S01]  /*0800*/  LDG.E R27, desc[UR14][R10.64+0xc] ;  /* 0x00000c0e0a1b7981 */ /* 0x000ee2000c1e1900 */
[----:B------:R-:W-:-:S04]  /*0810*/  IADD3 R14, PT, PT, R0, UR5, RZ ;  /* 0x00000005000e7c10 */ /* 0x000fc8000fffe0ff */
[C---:B------:R-:W-:Y:S02]  /*0820*/  LEA R16, R14.reuse, UR28, 0x2 ;  /* 0x0000001c0e107c11 */ /* 0x040fe4000f8e10ff */
[----:B------:R-:W-:Y:S01]  /*0830*/  LEA R14, R14, UR29, 0x2 ;  /* 0x0000001d0e0e7c11 */ /* 0x000fe2000f8e10ff */
[----:B------:R-:W-:Y:S02]  /*0840*/  UIADD3 UR5, UPT, UPT, UR5, 0x4, URZ ;  /* 0x0000000405057890 */ /* 0x000fe4000fffe0ff */
[----:B----4-:R0:W-:Y:S04]  /*0850*/  STS [R16], R13 ;  /* 0x0000000d10007388 */ /* 0x0101e80000000800 */
[----:B-----5:R0:W-:Y:S04]  /*0860*/  STS [R14], R15 ;  /* 0x0000000f0e007388 */ /* 0x0201e80000000800 */
[----:B--2---:R0:W-:Y:S04]  /*0870*/  STS [R16+0x4], R17 ;  /* 0x0000041110007388 */ /* 0x0041e80000000800 */
[----:B---3--:R0:W-:Y:S04]  /*0880*/  STS [R14+0x4], R19 ;  /* 0x000004130e007388 */ /* 0x0081e80000000800 */
[----:B------:R0:W-:Y:S04]  /*0890*/  STS [R16+0x8], R21 ;  /* 0x0000081510007388 */ /* 0x0001e80000000800 */
[----:B------:R0:W-:Y:S04]  /*08a0*/  STS [R14+0x8], R23 ;  /* 0x000008170e007388 */ /* 0x0001e80000000800 */
[----:B------:R0:W-:Y:S04]  /*08b0*/  STS [R16+0xc], R25 ;  /* 0x00000c1910007388 */ /* 0x0001e80000000800 */
[----:B------:R0:W-:Y:S02]  /*08c0*/  STS [R14+0xc], R27 ;  /* 0x00000c1b0e007388 */ /* 0x0001e40000000800 */
.L_x_4:
[----:B------:R-:W-:Y:S05]  /*08d0*/  BRA.U !UP2, `(.L_x_1) ;  /* 0x000000010a887547 */ /* 0x000fea000b800000 */
[----:B------:R-:W-:Y:S01]  /*08e0*/  ISETP.NE.AND P0, PT, RZ, UR18, PT ;  /* 0x00000012ff007c0c */ /* 0x000fe2000bf05270 */
[----:B------:R-:W-:Y:S01]  /*08f0*/  UISETP.NE.AND UP1, UPT, UR23, 0x1, UPT ;  /* 0x000000011700788c */ /* 0x000fe2000bf25270 */
[----:B------:R-:W-:Y:S01]  /*0900*/  HFMA2 R9, -RZ, RZ, 0, 2.384185791015625e-07 ;  /* 0x00000004ff097431 */ /* 0x000fe200000001ff */
[----:B------:R-:W-:-:S04]  /*0910*/  MOV R11, 0x4 ;  /* 0x00000004000b7802 */ /* 0x000fc80000000f00 */
[----:B------:R-:W-:-:S05]  /*0920*/  PLOP3.LUT P1, PT, PT, PT, UP1, 0x80, 0x8 ;  /* 0x000000000008781c */ /* 0x000fca0003f2f018 */
[----:B------:R-:W1:Y:S01]  /*0930*/  @UP1 LDCU.64 UR6, c[0x0][0x388] ;  /* 0x00007100ff0617ac */ /* 0x000e620008000a00 */
[----:B0-----:R-:W0:Y:S01]  /*0940*/  @P0 LDC.64 R16, c[0x0][0x388] ;  /* 0x0000e200ff100b82 */ /* 0x001e220000000a00 */
[----:B------:R-:W2:Y:S06]  /*0950*/  @UP1 LDCU.64 UR12, c[0x0][0x390] ;  /* 0x00007200ff0c17ac */ /* 0x000eac0008000a00 */
[----:B------:R-:W-:Y:S01]  /*0960*/  @P1 IADD3 R10, PT, PT, R12, UR5, RZ ;  /* 0x000000050c0a1c10 */ /* 0x000fe2000fffe0ff */
[----:B------:R-:W3:Y:S01]  /*0970*/  @P0 LDC.64 R14, c[0x0][0x390] ;  /* 0x0000e400ff0e0b82 */ /* 0x000ee20000000a00 */
[----:B------:R-:W-:Y:S01]  /*0980*/  @P1 IADD3 R13, PT, PT, R0, UR5, RZ ;  /* 0x00000005000d1c10 */ /* 0x000fe2000fffe0ff */
[----:B------:R-:W-:-:S06]  /*0990*/  @UP1 UIADD3 UR5, UPT, UPT, UR5, 0x2, URZ ;  /* 0x0000000205051890 */ /* 0x000fcc000fffe0ff */
[----:B------:R-:W-:Y:S01]  /*09a0*/  @P0 IADD3 R19, PT, PT, R12, UR5, RZ ;  /* 0x000000050c130c10 */ /* 0x000fe2000fffe0ff */
[----:B-1----:R-:W-:-:S04]  /*09b0*/  @P1 IMAD.WIDE R8, R10, R9, UR6 ;  /* 0x000000060a081e25 */ /* 0x002fc8000f8e0209 */
[----:B--2---:R-:W-:Y:S01]  /*09c0*/  @P1 IMAD.WIDE R10, R10, R11, UR12 ;  /* 0x0000000c0a0a1e25 */ /* 0x004fe2000f8e020b */
[----:B------:R-:W2:Y:S03]  /*09d0*/  @P1 LDG.E R12, desc[UR14][R8.64] ;  /* 0x0000000e080c1981 */ /* 0x000ea6000c1e1900 */
[C---:B0-----:R-:W-:Y:S01]  /*09e0*/  @P0 IMAD.WIDE R16, R19.reuse, 0x4, R16 ;  /* 0x0000000413100825 */ /* 0x041fe200078e0210 */
[----:B------:R-:W4:Y:S04]  /*09f0*/  @P1 LDG.E R20, desc[UR14][R10.64] ;  /* 0x0000000e0a141981 */ /* 0x000f28000c1e1900 */
[----:B------:R-:W5:Y:S01]  /*0a00*/  @P1 LDG.E R22, desc[UR14][R8.64+0x4] ;  /* 0x0000040e08161981 */ /* 0x000f62000c1e1900 */
[----:B---3--:R-:W-:-:S03]  /*0a10*/  @P0 IMAD.WIDE R14, R19, 0x4, R14 ;  /* 0x00000004130e0825 */ /* 0x008fc600078e020e */
[----:B------:R-:W3:Y:S04]  /*0a20*/  @P1 LDG.E R24, desc[UR14][R10.64+0x4] ;  /* 0x0000040e0a181981 */ /* 0x000ee8000c1e1900 */
[----:B------:R-:W3:Y:S04]  /*0a30*/  @P0 LDG.E R16, desc[UR14][R16.64] ;  /* 0x0000000e10100981 */ /* 0x000ee8000c1e1900 */
[----:B------:R-:W3:Y:S01]  /*0a40*/  @P0 LDG.E R14, desc[UR14][R14.64] ;  /* 0x0000000e0e0e0981 */ /* 0x000ee2000c1e1900 */
[----:B------:R-:W-:Y:S02]  /*0a50*/  @P1 LEA R21, R13, UR28, 0x2 ;  /* 0x0000001c0d151c11 */ /* 0x000fe4000f8e10ff */
[----:B------:R-:W-:-:S02]  /*0a60*/  @P0 IADD3 R18, PT, PT, R0, UR5, RZ ;  /* 0x0000000500120c10 */ /* 0x000fc4000fffe0ff */
[----:B------:R-:W-:Y:S02]  /*0a70*/  @P1 LEA R23, R13, UR29, 0x2 ;  /* 0x0000001d0d171c11 */ /* 0x000fe4000f8e10ff */
[C---:B------:R-:W-:Y:S02]  /*0a80*/  @P0 LEA R13, R18.reuse, UR28, 0x2 ;  /* 0x0000001c120d0c11 */ /* 0x040fe4000f8e10ff */
[----:B------:R-:W-:Y:S01]  /*0a90*/  @P0 LEA R19, R18, UR29, 0x2 ;  /* 0x0000001d12130c11 */ /* 0x000fe2000f8e10ff */
[----:B--2---:R1:W-:Y:S04]  /*0aa0*/  @P1 STS [R21], R12 ;  /* 0x0000000c15001388 */ /* 0x0043e80000000800 */
[----:B----4-:R1:W-:Y:S04]  /*0ab0*/  @P1 STS [R23], R20 ;  /* 0x0000001417001388 */ /* 0x0103e80000000800 */
[----:B-----5:R1:W-:Y:S04]  /*0ac0*/  @P1 STS [R21+0x4], R22 ;  /* 0x0000041615001388 */ /* 0x0203e80000000800 */
[----:B---3--:R1:W-:Y:S04]  /*0ad0*/  @P1 STS [R23+0x4], R24 ;  /* 0x0000041817001388 */ /* 0x0083e80000000800 */
[----:B------:R1:W-:Y:S04]  /*0ae0*/  @P0 STS [R13], R16 ;  /* 0x000000100d000388 */ /* 0x0003e80000000800 */
[----:B------:R1:W-:Y:S02]  /*0af0*/  @P0 STS [R19], R14 ;  /* 0x0000000e13000388 */ /* 0x0003e40000000800 */
.L_x_1:
[----:B------:R-:W2:Y:S02]  /*0b00*/  LDCU UR7, c[0x0][0x3a4] ;  /* 0x00007480ff0777ac */ /* 0x000ea40008000800 */
[----:B--2---:R-:W-:Y:S01]  /*0b10*/  UISETP.GE.AND UP1, UPT, UR7, 0x1, UPT ;  /* 0x000000010700788c */ /* 0x004fe2000bf26270 */
[----:B------:R-:W-:Y:S08]  /*0b20*/  BAR.SYNC.DEFER_BLOCKING 0x0 ;  /* 0x0000000000007b1d */ /* 0x000ff00000010000 */
[----:B------:R-:W-:Y:S05]  /*0b30*/  BRA.U !UP1, `(.L_x_5) ;  /* 0x0000005109fc7547 */ /* 0x000fea000b800000 */
[----:B------:R-:W-:Y:S05]  /*0b40*/  BRA.U !UP0, `(.L_x_6) ;  /* 0x0000002d08707547 */ /* 0x000fea000b800000 */
[----:B------:R-:W-:-:S05]  /*0b50*/  UMOV UR5, URZ ;  /* 0x000000ff00057c82 */ /* 0x000fca0008000000 */
.L_x_39:
[----:B------:R-:W-:Y:S01]  /*0b60*/  UISETP.GE.U32.AND UP0, UPT, UR25, 0xf, UPT ;  /* 0x0000000f1900788c */ /* 0x000fe2000bf06070 */
[----:B------:R-:W-:Y:S01]  /*0b70*/  MOV R8, UR5 ;  /* 0x0000000500087c02 */ /* 0x000fe20008000f00 */
[----:B------:R-:W-:-:S04]  /*0b80*/  UMOV UR6, URZ ;  /* 0x000000ff00067c82 */ /* 0x000fc80008000000 */
[----:B------:R-:W-:-:S03]  /*0b90*/  IMAD R8, R8, UR17, R7 ;  /* 0x0000001108087c24 */ /* 0x000fc6000f8e0207 */
[----:B-1234-:R-:W-:Y:S05]  /*0ba0*/  BRA.U !UP0, `(.L_x_7) ;  /* 0x0000000108b47547 */ /* 0x01efea000b800000 */
[----:B------:R-:W2:Y:S01]  /*0bb0*/  S2UR UR7, SR_CgaCtaId ;  /* 0x00000000000779c3 */ /* 0x000ea20000008800 */
[----:B------:R-:W-:Y:S02]  /*0bc0*/  UMOV UR6, 0x400 ;  /* 0x0000040000067882 */ /* 0x000fe40000000000 */
[----:B--2---:R-:W-:-:S03]  /*0bd0*/  ULEA UR7, UR7, UR6, 0x18 ;  /* 0x0000000607077291 */ /* 0x004fc6000f8ec0ff */
[----:B------:R-:W-:-:S09]  /*0be0*/  UMOV UR6, URZ ;  /* 0x000000ff00067c82 */ /* 0x000fd20008000000 */
.L_x_8:
[----:B--2---:R-:W2:Y:S01]  /*0bf0*/  LDC.64 R10, c[0x0][0x380] ;  /* 0x0000e000ff0a7b82 */ /* 0x004ea20000000a00 */
[----:B------:R-:W-:-:S05]  /*0c00*/  IADD3 R9, PT, PT, R8, UR6, RZ ;  /* 0x0000000608097c10 */ /* 0x000fca000fffe0ff */
[----:B--2---:R-:W-:-:S05]  /*0c10*/  IMAD.WIDE R10, R9, 0x4, R10 ;  /* 0x00000004090a7825 */ /* 0x004fca00078e020a */
[----:B------:R-:W2:Y:S04]  /*0c20*/  LDG.E R9, desc[UR14][R10.64] ;  /* 0x0000000e0a097981 */ /* 0x000ea8000c1e1900 */
[----:B01----:R-:W3:Y:S04]  /*0c30*/  LDG.E R13, desc[UR14][R10.64+0x4] ;  /* 0x0000040e0a0d7981 */ /* 0x003ee8000c1e1900 */
        /* <DEDUP_REMOVED lines=13> */
[----:B------:R-:W5:Y:S01]  /*0d10*/  LDG.E R24, desc[UR14][R10.64+0x3c] ;  /* 0x00003c0e0a187981 */ /* 0x000f62000c1e1900 */
[----:B------:R-:W-:Y:S01]  /*0d20*/  IADD3 R12, PT, PT, R0, UR6, RZ ;  /* 0x00000006000c7c10 */ /* 0x000fe2000fffe0ff */
[----:B------:R-:W-:-:S03]  /*0d30*/  UIADD3 UR6, UPT, UPT, UR6, 0x10, URZ ;  /* 0x0000001006067890 */ /* 0x000fc6000fffe0ff */
[----:B------:R-:W-:Y:S01]  /*0d40*/  LEA R12, R12, UR7, 0x2 ;  /* 0x000000070c0c7c11 */ /* 0x000fe2000f8e10ff */
[----:B------:R-:W-:-:S04]  /*0d50*/  UISETP.NE.AND UP1, UPT, UR6, UR10, UPT ;  /* 0x0000000a0600728c */ /* 0x000fc8000bf25270 */
[----:B--2---:R2:W-:Y:S04]  /*0d60*/  STS [R12], R9 ;  /* 0x000000090c007388 */ /* 0x0045e80000000800 */
[----:B---3--:R2:W-:Y:S04]  /*0d70*/  STS [R12+0x4], R13 ;  /* 0x0000040d0c007388 */ /* 0x0085e80000000800 */
[----:B----4-:R2:W-:Y:S04]  /*0d80*/  STS [R12+0x8], R15 ;  /* 0x0000080f0c007388 */ /* 0x0105e80000000800 */
[----:B-----5:R2:W-:Y:S04]  /*0d90*/  STS [R12+0xc], R17 ;  /* 0x00000c110c007388 */ /* 0x0205e80000000800 */
[----:B------:R2:W-:Y:S04]  /*0da0*/  STS [R12+0x10], R19 ;  /* 0x000010130c007388 */ /* 0x0005e80000000800 */
        /* <DEDUP_REMOVED lines=10> */
[----:B------:R2:W-:Y:S01]  /*0e50*/  STS [R12+0x3c], R24 ;  /* 0x00003c180c007388 */ /* 0x0005e20000000800 */
[----:B------:R-:W-:Y:S05]  /*0e60*/  BRA.U UP1, `(.L_x_8) ;  /* 0xfffffffd01607547 */ /* 0x000fea000b83ffff */
[----:B------:R-:W-:-:S05]  /*0e70*/  UMOV UR6, UR10 ;  /* 0x0000000a00067c82 */ /* 0x000fca0008000000 */
.L_x_7:
[----:B------:R-:W-:-:S09]  /*0e80*/  UISETP.NE.AND UP1, UPT, UR22, URZ, UPT ;  /* 0x000000ff1600728c */ /* 0x000fd2000bf25270 */
[----:B------:R-:W-:Y:S05]  /*0e90*/  BRA.U !UP1, `(.L_x_9) ;  /* 0x0000000509147547 */ /* 0x000fea000b800000 */
[----:B------:R-:W-:Y:S02]  /*0ea0*/  UIADD3 UR7, UPT, UPT, UR22, -0x1, URZ ;  /* 0xffffffff16077890 */ /* 0x000fe4000fffe0ff */
[----:B------:R-:W-:Y:S02]  /*0eb0*/  UISETP.NE.AND UP3, UPT, UR24, URZ, UPT ;  /* 0x000000ff1800728c */ /* 0x000fe4000bf65270 */
[----:B------:R-:W-:-:S09]  /*0ec0*/  UISETP.GE.U32.AND UP2, UPT, UR7, 0x7, UPT ;  /* 0x000000070700788c */ /* 0x000fd2000bf46070 */
[----:B------:R-:W-:Y:S05]  /*0ed0*/  BRA.U !UP2, `(.L_x_10) ;  /* 0x000000010a647547 */ /* 0x000fea000b800000 */
[----:B------:R-:W3:Y:S01]  /*0ee0*/  LDC.64 R10, c[0x0][0x380] ;  /* 0x0000e000ff0a7b82 */ /* 0x000ee20000000a00 */
[----:B--2---:R-:W-:-:S05]  /*0ef0*/  IADD3 R9, PT, PT, R8, UR6, RZ ;  /* 0x0000000608097c10 */ /* 0x004fca000fffe0ff */
[----:B---3--:R-:W-:-:S05]  /*0f00*/  IMAD.WIDE R10, R9, 0x4, R10 ;  /* 0x00000004090a7825 */ /* 0x008fca00078e020a */
[----:B------:R-:W2:Y:S04]  /*0f10*/  LDG.E R9, desc[UR14][R10.64] ;  /* 0x0000000e0a097981 */ /* 0x000ea8000c1e1900 */
[----:B01----:R-:W3:Y:S04]  /*0f20*/  LDG.E R13, desc[UR14][R10.64+0x4] ;  /* 0x0000040e0a0d7981 */ /* 0x003ee8000c1e1900 */
[----:B------:R-:W4:Y:S04]  /*0f30*/  LDG.E R15, desc[UR14][R10.64+0x8] ;  /* 0x0000080e0a0f7981 */ /* 0x000f28000c1e1900 */
[----:B------:R-:W5:Y:S04]  /*0f40*/  LDG.E R17, desc[UR14][R10.64+0xc] ;  /* 0x00000c0e0a117981 */ /* 0x000f68000c1e1900 */
[----:B------:R-:W5:Y:S04]  /*0f50*/  LDG.E R19, desc[UR14][R10.64+0x10] ;  /* 0x0000100e0a137981 */ /* 0x000f68000c1e1900 */
[----:B------:R-:W5:Y:S04]  /*0f60*/  LDG.E R21, desc[UR14][R10.64+0x14] ;  /* 0x0000140e0a157981 */ /* 0x000f68000c1e1900 */
[----:B------:R-:W5:Y:S04]  /*0f70*/  LDG.E R23, desc[UR14][R10.64+0x18] ;  /* 0x0000180e0a177981 */ /* 0x000f68000c1e1900 */
[----:B------:R-:W5:Y:S01]  /*0f80*/  LDG.E R25, desc[UR14][R10.64+0x1c] ;  /* 0x00001c0e0a197981 */ /* 0x000f62000c1e1900 */
[----:B------:R-:W0:Y:S01]  /*0f90*/  S2UR UR12, SR_CgaCtaId ;  /* 0x00000000000c79c3 */ /* 0x000e220000008800 */
[----:B------:R-:W-:Y:S01]  /*0fa0*/  UMOV UR7, 0x400 ;  /* 0x0000040000077882 */ /* 0x000fe20000000000 */
[----:B------:R-:W-:Y:S01]  /*0fb0*/  IADD3 R12, PT, PT, R0, UR6, RZ ;  /* 0x00000006000c7c10 */ /* 0x000fe2000fffe0ff */
[----:B------:R-:W-:-:S02]  /*0fc0*/  UIADD3 UR6, UPT, UPT, UR6, 0x8, URZ ;  /* 0x0000000806067890 */ /* 0x000fc4000fffe0ff */
[----:B0-----:R-:W-:-:S06]  /*0fd0*/  ULEA UR7, UR12, UR7, 0x18 ;  /* 0x000000070c077291 */ /* 0x001fcc000f8ec0ff */
[----:B------:R-:W-:-:S05]  /*0fe0*/  LEA R12, R12, UR7, 0x2 ;  /* 0x000000070c0c7c11 */ /* 0x000fca000f8e10ff */
[----:B--2---:R0:W-:Y:S04]  /*0ff0*/  STS [R12], R9 ;  /* 0x000000090c007388 */ /* 0x0041e80000000800 */
[----:B---3--:R0:W-:Y:S04]  /*1000*/  STS [R12+0x4], R13 ;  /* 0x0000040d0c007388 */ /* 0x0081e80000000800 */
[----:B----4-:R0:W-:Y:S04]  /*1010*/  STS [R12+0x8], R15 ;  /* 0x0000080f0c007388 */ /* 0x0101e80000000800 */
[----:B-----5:R0:W-:Y:S04]  /*1020*/  STS [R12+0xc], R17 ;  /* 0x00000c110c007388 */ /* 0x0201e80000000800 */
[----:B------:R0:W-:Y:S04]  /*1030*/  STS [R12+0x10], R19 ;  /* 0x000010130c007388 */ /* 0x0001e80000000800 */
[----:B------:R0:W-:Y:S04]  /*1040*/  STS [R12+0x14], R21 ;  /* 0x000014150c007388 */ /* 0x0001e80000000800 */
[----:B------:R0:W-:Y:S04]  /*1050*/  STS [R12+0x18], R23 ;  /* 0x000018170c007388 */ /* 0x0001e80000000800 */
[----:B------:R0:W-:Y:S02]  /*1060*/  STS [R12+0x1c], R25 ;  /* 0x00001c190c007388 */ /* 0x0001e40000000800 */
.L_x_10:
[----:B------:R-:W-:Y:S05]  /*1070*/  BRA.U !UP3, `(.L_x_9) ;  /* 0x000000010b9c7547 */ /* 0x000fea000b800000 */
[----:B------:R-:W-:Y:S02]  /*1080*/  UISETP.GE.U32.AND UP2, UPT, UR27, 0x3, UPT ;  /* 0x000000031b00788c */ /* 0x000fe4000bf46070 */
[----:B------:R-:W-:-:S07]  /*1090*/  UISETP.NE.AND UP3, UPT, UR23, URZ, UPT ;  /* 0x000000ff1700728c */ /* 0x000fce000bf65270 */
[----:B------:R-:W-:Y:S05]  /*10a0*/  BRA.U !UP2, `(.L_x_11) ;  /* 0x000000010a447547 */ /* 0x000fea000b800000 */
[----:B------:R-:W3:Y:S01]  /*10b0*/  LDC.64 R10, c[0x0][0x380] ;  /* 0x0000e000ff0a7b82 */ /* 0x000ee20000000a00 */
[----:B0-2---:R-:W-:-:S05]  /*10c0*/  IADD3 R9, PT, PT, R8, UR6, RZ ;  /* 0x0000000608097c10 */ /* 0x005fca000fffe0ff */
[----:B---3--:R-:W-:-:S05]  /*10d0*/  IMAD.WIDE R10, R9, 0x4, R10 ;  /* 0x00000004090a7825 */ /* 0x008fca00078e020a */
[----:B------:R-:W2:Y:S04]  /*10e0*/  LDG.E R9, desc[UR14][R10.64] ;  /* 0x0000000e0a097981 */ /* 0x000ea8000c1e1900 */
[----:B-1----:R-:W3:Y:S04]  /*10f0*/  LDG.E R13, desc[UR14][R10.64+0x4] ;  /* 0x0000040e0a0d7981 */ /* 0x002ee8000c1e1900 */
[----:B------:R-:W4:Y:S04]  /*1100*/  LDG.E R15, desc[UR14][R10.64+0x8] ;  /* 0x0000080e0a0f7981 */ /* 0x000f28000c1e1900 */
        /* <DEDUP_REMOVED lines=10> */
[----:B-----5:R0:W-:Y:S02]  /*11b0*/  STS [R12+0xc], R17 ;  /* 0x00000c110c007388 */ /* 0x0201e40000000800 */
.L_x_11:
[----:B------:R-:W-:Y:S05]  /*11c0*/  BRA.U !UP3, `(.L_x_9) ;  /* 0x000000010b487547 */ /* 0x000fea000b800000 */
[----:B------:R-:W3:Y:S01]  /*11d0*/  LDC.64 R10, c[0x0][0x380] ;  /* 0x0000e000ff0a7b82 */ /* 0x000ee20000000a00 */
[----:B0-2---:R-:W-:-:S05]  /*11e0*/  IADD3 R9, PT, PT, R8, UR6, RZ ;  /* 0x0000000608097c10 */ /* 0x005fca000fffe0ff */
[----:B---3--:R-:W-:-:S05]  /*11f0*/  IMAD.WIDE R10, R9, 0x4, R10 ;  /* 0x00000004090a7825 */ /* 0x008fca00078e020a */
[----:B------:R-:W2:Y:S01]  /*1200*/  LDG.E R9, desc[UR14][R10.64] ;  /* 0x0000000e0a097981 */ /* 0x000ea2000c1e1900 */
[----:B------:R-:W0:Y:S01]  /*1210*/  S2UR UR12, SR_CgaCtaId ;  /* 0x00000000000c79c3 */ /* 0x000e220000008800 */
[----:B------:R-:W-:Y:S01]  /*1220*/  UMOV UR7, 0x400 ;  /* 0x0000040000077882 */ /* 0x000fe20000000000 */
[----:B-1----:R-:W-:Y:S01]  /*1230*/  IADD3 R12, PT, PT, R0, UR6, RZ ;  /* 0x00000006000c7c10 */ /* 0x002fe2000fffe0ff */
[----:B------:R-:W-:Y:S02]  /*1240*/  UISETP.NE.AND UP2, UPT, UR23, 0x1, UPT ;  /* 0x000000011700788c */ /* 0x000fe4000bf45270 */
[----:B0-----:R-:W-:-:S06]  /*1250*/  ULEA UR7, UR12, UR7, 0x18 ;  /* 0x000000070c077291 */ /* 0x001fcc000f8ec0ff */
[----:B------:R-:W-:-:S05]  /*1260*/  LEA R14, R12, UR7, 0x2 ;  /* 0x000000070c0e7c11 */ /* 0x000fca000f8e10ff */
[----:B--2---:R3:W-:Y:S01]  /*1270*/  STS [R14], R9 ;  /* 0x000000090e007388 */ /* 0x0047e20000000800 */
[----:B------:R-:W-:Y:S05]  /*1280*/  BRA.U !UP2, `(.L_x_9) ;  /* 0x000000010a187547 */ /* 0x000fea000b800000 */
[----:B------:R-:W-:Y:S01]  /*1290*/  UISETP.NE.AND UP2, UPT, UR23, 0x2, UPT ;  /* 0x000000021700788c */ /* 0x000fe2000bf45270 */
[----:B---3--:R-:W2:Y:S05]  /*12a0*/  LDG.E R9, desc[UR14][R10.64+0x4] ;  /* 0x0000040e0a097981 */ /* 0x008eaa000c1e1900 */
[----:B------:R-:W-:-:S13]  /*12b0*/  PLOP3.LUT P0, PT, PT, PT, UP2, 0x80, 0x8 ;  /* 0x000000000008781c */ /* 0x000fda0003f0f028 */
[----:B------:R-:W3:Y:S04]  /*12c0*/  @P0 LDG.E R12, desc[UR14][R10.64+0x8] ;  /* 0x0000080e0a0c0981 */ /* 0x000ee8000c1e1900 */
[----:B--2---:R4:W-:Y:S04]  /*12d0*/  STS [R14+0x4], R9 ;  /* 0x000004090e007388 */ /* 0x0049e80000000800 */
[----:B---3--:R4:W-:Y:S02]  /*12e0*/  @P0 STS [R14+0x8], R12 ;  /* 0x0000080c0e000388 */ /* 0x0089e40000000800 */
.L_x_9:
[----:B------:R-:W3:Y:S08]  /*12f0*/  LDC.64 R10, c[0x0][0x3a8] ;  /* 0x0000ea00ff0a7b82 */ /* 0x000ef00000000a00 */
[----:B012-4-:R-:W0:Y:S08]  /*1300*/  LDC.64 R12, c[0x0][0x3c0] ;  /* 0x0000f000ff0c7b82 */ /* 0x017e300000000a00 */
[----:B---3--:R-:W1:Y:S01]  /*1310*/  LDC.64 R14, c[0x0][0x3b8] ;  /* 0x0000ee00ff0e7b82 */ /* 0x008e620000000a00 */
[----:B------:R-:W-:-:S04]  /*1320*/  IMAD R11, R11, UR5, R4 ;  /* 0x000000050b0b7c24 */ /* 0x000fc8000f8e0204 */
[----:B0-----:R-:W-:-:S05]  /*1330*/  IMAD.WIDE R12, R11, 0x4, R12 ;  /* 0x000000040b0c7825 */ /* 0x001fca00078e020c */
[----:B------:R0:W5:Y:S01]  /*1340*/  LDG.E R16, desc[UR14][R12.64] ;  /* 0x0000000e0c107981 */ /* 0x000162000c1e1900 */
[----:B-1----:R-:W-:-:S05]  /*1350*/  IMAD.WIDE R14, R11, 0x4, R14 ;  /* 0x000000040b0e7825 */ /* 0x002fca00078e020e */
[----:B------:R0:W5:Y:S01]  /*1360*/  LDG.E R11, desc[UR14][R14.64] ;  /* 0x0000000e0e0b7981 */ /* 0x000162000c1e1900 */
[----:B------:R-:W-:Y:S02]  /*1370*/  ISETP.GE.AND P3, PT, R10, 0x1, PT ;  /* 0x000000010a00780c */ /* 0x000fe40003f66270 */
[----:B------:R-:W-:-:S11]  /*1380*/  MOV R17, 0xff800000 ;  /* 0xff80000000117802 */ /* 0x000fd60000000f00 */
[----:B0-----:R-:W-:Y:S05]  /*1390*/  @!P3 BRA `(.L_x_12) ;  /* 0x0000000400c0b947 */ /* 0x001fea0003800000 */
[----:B------:R-:W-:Y:S01]  /*13a0*/  MOV R17, 0xff800000 ;  /* 0xff80000000117802 */ /* 0x000fe20000000f00 */
[----:B------:R-:W-:-:S06]  /*13b0*/  UMOV UR6, URZ ;  /* 0x000000ff00067c82 */ /* 0x000fcc0008000000 */
.L_x_18:
[----:B------:R-:W-:Y:S01]  /*13c0*/  UISETP.GE.U32.AND UP2, UPT, UR25, 0x7, UPT ;  /* 0x000000071900788c */ /* 0x000fe2000bf46070 */
[----:B------:R-:W-:Y:S01]  /*13d0*/  HFMA2 R25, -RZ, RZ, 0, 0 ;  /* 0x00000000ff197431 */ /* 0x000fe200000001ff */
[----:B------:R-:W-:-:S07]  /*13e0*/  UMOV UR7, URZ ;  /* 0x000000ff00077c82 */ /* 0x000fce0008000000 */
[----:B------:R-:W-:Y:S05]  /*13f0*/  BRA.U !UP2, `(.L_x_13) ;  /* 0x000000010a987547 */ /* 0x000fea000b800000 */
[----:B------:R-:W0:Y:S01]  /*1400*/  S2UR UR12, SR_CgaCtaId ;  /* 0x00000000000c79c3 */ /* 0x000e220000008800 */
[----:B------:R-:W-:Y:S01]  /*1410*/  UMOV UR7, 0x400 ;  /* 0x0000040000077882 */ /* 0x000fe20000000000 */
[----:B------:R-:W-:Y:S01]  /*1420*/  MOV R25, RZ ;  /* 0x000000ff00197202 */ /* 0x000fe20000000f00 */
[----:B------:R-:W1:Y:S01]  /*1430*/  LDCU UR16, c[0x0][0x39c] ;  /* 0x00007380ff1077ac */ /* 0x000e620008000800 */
[----:B0-----:R-:W-:-:S03]  /*1440*/  ULEA UR13, UR12, UR7, 0x18 ;  /* 0x000000070c0d7291 */ /* 0x001fc6000f8ec0ff */
[----:B-1----:R-:W-:-:S09]  /*1450*/  UMOV UR7, URZ ;  /* 0x000000ff00077c82 */ /* 0x002fd20008000000 */
.L_x_14:
[----:B------:R-:W-:Y:S02]  /*1460*/  UIMAD UR12, UR6, UR16, UR7 ;  /* 0x00000010060c72a4 */ /* 0x000fe4000f8e0207 */
[----:B------:R-:W-:Y:S01]  /*1470*/  IADD3 R18, PT, PT, R0, UR7, RZ ;  /* 0x0000000700127c10 */ /* 0x000fe2000fffe0ff */
[----:B------:R-:W-:Y:S02]  /*1480*/  UIADD3 UR7, UPT, UPT, UR7, 0x8, URZ ;  /* 0x0000000807077890 */ /* 0x000fe4000fffe0ff */
[----:B------:R-:W-:Y:S01]  /*1490*/  ULEA UR12, UR12, UR28, 0x2 ;  /* 0x0000001c0c0c7291 */ /* 0x000fe2000f8e10ff */
[----:B------:R-:W-:Y:S01]  /*14a0*/  LEA R18, R18, UR13, 0x2 ;  /* 0x0000000d12127c11 */ /* 0x000fe2000f8e10ff */
[----:B------:R-:W-:-:S04]  /*14b0*/  UISETP.NE.AND UP2, UPT, UR7, UR9, UPT ;  /* 0x000000090700728c */ /* 0x000fc8000bf45270 */
[----:B------:R-:W-:Y:S04]  /*14c0*/  LDS R20, [R18] ;  /* 0x0000000012147984 */ /* 0x000fe80000000800 */
[----:B------:R-:W0:Y:S04]  /*14d0*/  LDS R19, [UR12] ;  /* 0x0000000cff137984 */ /* 0x000e280008000800 */
[----:B------:R-:W-:Y:S04]  /*14e0*/  LDS R24, [R18+0x4] ;  /* 0x0000040012187984 */ /* 0x000fe80000000800 */
[----:B------:R-:W1:Y:S04]  /*14f0*/  LDS R23, [UR12+0x4] ;  /* 0x0000040cff177984 */ /* 0x000e680008000800 */
[----:B------:R-:W-:Y:S04]  /*1500*/  LDS R21, [R18+0x8] ;  /* 0x0000080012157984 */ /* 0x000fe80000000800 */
[----:B------:R-:W2:Y:S04]  /*1510*/  LDS R22, [UR12+0x8] ;  /* 0x0000080cff167984 */ /* 0x000ea80008000800 */
[----:B------:R-:W-:Y:S04]  /*1520*/  LDS R9, [R18+0xc] ;  /* 0x00000c0012097984 */ /* 0x000fe80000000800 */
[----:B------:R-:W3:Y:S01]  /*1530*/  LDS R10, [UR12+0xc] ;  /* 0x00000c0cff0a7984 */ /* 0x000ee20008000800 */
[----:B0-----:R-:W-:-:S03]  /*1540*/  FFMA R25, R20, R19, R25 ;  /* 0x0000001314197223 */ /* 0x001fc60000000019 */
[----:B------:R-:W-:Y:S04]  /*1550*/  LDS R19, [R18+0x10] ;  /* 0x0000100012137984 */ /* 0x000fe80000000800 */
[----:B------:R-:W0:Y:S01]  /*1560*/  LDS R20, [UR12+0x10] ;  /* 0x0000100cff147984 */ /* 0x000e220008000800 */
[----:B-1----:R-:W-:-:S03]  /*1570*/  FFMA R26, R24, R23, R25 ;  /* 0x00000017181a7223 */ /* 0x002fc60000000019 */
[----:B------:R-:W-:Y:S04]  /*1580*/  LDS R23, [R18+0x14] ;  /* 0x0000140012177984 */ /* 0x000fe80000000800 */
[----:B------:R-:W1:Y:S01]  /*1590*/  LDS R24, [UR12+0x14] ;  /* 0x0000140cff187984 */ /* 0x000e620008000800 */
[----:B--2---:R-:W-:-:S03]  /*15a0*/  FFMA R28, R21, R22, R26 ;  /* 0x00000016151c7223 */ /* 0x004fc6000000001a */
[----:B------:R-:W-:Y:S04]  /*15b0*/  LDS R21, [R18+0x18] ;  /* 0x0000180012157984 */ /* 0x000fe80000000800 */
[----:B------:R-:W2:Y:S01]  /*15c0*/  LDS R22, [UR12+0x18] ;  /* 0x0000180cff167984 */ /* 0x000ea20008000800 */
[----:B---3--:R-:W-:-:S03]  /*15d0*/  FFMA R10, R9, R10, R28 ;  /* 0x0000000a090a7223 */ /* 0x008fc6000000001c */
[----:B------:R-:W-:Y:S04]  /*15e0*/  LDS R25, [R18+0x1c] ;  /* 0x00001c0012197984 */ /* 0x000fe80000000800 */
[----:B------:R-:W3:Y:S01]  /*15f0*/  LDS R26, [UR12+0x1c] ;  /* 0x00001c0cff1a7984 */ /* 0x000ee20008000800 */
[----:B0-----:R-:W-:-:S04]  /*1600*/  FFMA R10, R19, R20, R10 ;  /* 0x00000014130a7223 */ /* 0x001fc8000000000a */
[----:B-1----:R-:W-:-:S04]  /*1610*/  FFMA R10, R23, R24, R10 ;  /* 0x00000018170a7223 */ /* 0x002fc8000000000a */
[----:B--2---:R-:W-:-:S04]  /*1620*/  FFMA R10, R21, R22, R10 ;  /* 0x00000016150a7223 */ /* 0x004fc8000000000a */
[----:B---3--:R-:W-:Y:S01]  /*1630*/  FFMA R25, R25, R26, R10 ;  /* 0x0000001a19197223 */ /* 0x008fe2000000000a */
[----:B------:R-:W-:Y:S06]  /*1640*/  BRA.U UP2, `(.L_x_14) ;  /* 0xfffffffd02847547 */ /* 0x000fec000b83ffff */
[----:B------:R-:W-:-:S05]  /*1650*/  UMOV UR7, UR9 ;  /* 0x0000000900077c82 */ /* 0x000fca0008000000 */
.L_x_13:
[----:B------:R-:W-:-:S09]  /*1660*/  UISETP.NE.AND UP2, UPT, UR24, URZ, UPT ;  /* 0x000000ff1800728c */ /* 0x000fd2000bf45270 */
[----:B------:R-:W-:Y:S05]  /*1670*/  BRA.U !UP2, `(.L_x_15) ;  /* 0x000000010adc7547 */ /* 0x000fea000b800000 */
[----:B------:R-:W-:Y:S02]  /*1680*/  UISETP.GE.U32.AND UP2, UPT, UR27, 0x3, UPT ;  /* 0x000000031b00788c */ /* 0x000fe4000bf46070 */
[----:B------:R-:W-:-:S07]  /*1690*/  UISETP.NE.AND UP3, UPT, UR23, URZ, UPT ;  /* 0x000000ff1700728c */ /* 0x000fce000bf65270 */
[----:B------:R-:W-:Y:S05]  /*16a0*/  BRA.U !UP2, `(.L_x_16) ;  /* 0x000000010a547547 */ /* 0x000fea000b800000 */
[----:B------:R-:W0:Y:S01]  /*16b0*/  S2UR UR16, SR_CgaCtaId ;  /* 0x00000000001079c3 */ /* 0x000e220000008800 */
[----:B------:R-:W1:Y:S01]  /*16c0*/  LDCU UR12, c[0x0][0x39c] ;  /* 0x00007380ff0c77ac */ /* 0x000e620008000800 */
[----:B------:R-:W-:Y:S01]  /*16d0*/  IADD3 R9, PT, PT, R0, UR7, RZ ;  /* 0x0000000700097c10 */ /* 0x000fe2000fffe0ff */
[----:B------:R-:W-:Y:S01]  /*16e0*/  UMOV UR13, 0x400 ;  /* 0x00000400000d7882 */ /* 0x000fe20000000000 */
[----:B-1----:R-:W-:Y:S02]  /*16f0*/  UIMAD UR12, UR6, UR12, UR7 ;  /* 0x0000000c060c72a4 */ /* 0x002fe4000f8e0207 */
[----:B------:R-:W-:Y:S02]  /*1700*/  UIADD3 UR7, UPT, UPT, UR7, 0x4, URZ ;  /* 0x0000000407077890 */ /* 0x000fe4000fffe0ff */
[----:B------:R-:W-:Y:S02]  /*1710*/  ULEA UR12, UR12, UR28, 0x2 ;  /* 0x0000001c0c0c7291 */ /* 0x000fe4000f8e10ff */
[----:B0-----:R-:W-:-:S06]  /*1720*/  ULEA UR13, UR16, UR13, 0x18 ;  /* 0x0000000d100d7291 */ /* 0x001fcc000f8ec0ff */
[----:B------:R-:W-:Y:S01]  /*1730*/  LEA R9, R9, UR13, 0x2 ;  /* 0x0000000d09097c11 */ /* 0x000fe2000f8e10ff */
[----:B------:R-:W-:Y:S04]  /*1740*/  LDS R18, [UR12] ;  /* 0x0000000cff127984 */ /* 0x000fe80008000800 */
[----:B------:R-:W0:Y:S04]  /*1750*/  LDS R10, [R9] ;  /* 0x00000000090a7984 */ /* 0x000e280000000800 */
[----:B------:R-:W-:Y:S04]  /*1760*/  LDS R19, [R9+0x4] ;  /* 0x0000040009137984 */ /* 0x000fe80000000800 */
[----:B------:R-:W1:Y:S04]  /*1770*/  LDS R20, [UR12+0x4] ;  /* 0x0000040cff147984 */ /* 0x000e680008000800 */
[----:B------:R-:W-:Y:S04]  /*1780*/  LDS R21, [R9+0x8] ;  /* 0x0000080009157984 */ /* 0x000fe80000000800 */
[----:B------:R-:W2:Y:S04]  /*1790*/  LDS R22, [UR12+0x8] ;  /* 0x0000080cff167984 */ /* 0x000ea80008000800 */
[----:B------:R-:W-:Y:S04]  /*17a0*/  LDS R23, [R9+0xc] ;  /* 0x00000c0009177984 */ /* 0x000fe80000000800 */
[----:B------:R-:W3:Y:S01]  /*17b0*/  LDS R24, [UR12+0xc] ;  /* 0x00000c0cff187984 */ /* 0x000ee20008000800 */
[----:B0-----:R-:W-:-:S04]  /*17c0*/  FFMA R10, R10, R18, R25 ;  /* 0x000000120a0a7223 */ /* 0x001fc80000000019 */
[----:B-1----:R-:W-:-:S04]  /*17d0*/  FFMA R10, R19, R20, R10 ;  /* 0x00000014130a7223 */ /* 0x002fc8000000000a */
[----:B--2---:R-:W-:-:S04]  /*17e0*/  FFMA R10, R21, R22, R10 ;  /* 0x00000016150a7223 */ /* 0x004fc8000000000a */
[----:B---3--:R-:W-:-:S07]  /*17f0*/  FFMA R25, R23, R24, R10 ;  /* 0x0000001817197223 */ /* 0x008fce000000000a */
.L_x_16:
[----:B------:R-:W-:Y:S05]  /*1800*/  BRA.U !UP3, `(.L_x_15) ;  /* 0x000000010b787547 */ /* 0x000fea000b800000 */
[----:B------:R-:W-:Y:S02]  /*1810*/  UISETP.NE.AND UP2, UPT, UR23, 0x1, UPT ;  /* 0x000000011700788c */ /* 0x000fe4000bf45270 */
[----:B------:R-:W-:-:S07]  /*1820*/  UISETP.NE.AND UP3, UPT, UR18, URZ, UPT ;  /* 0x000000ff1200728c */ /* 0x000fce000bf65270 */
[----:B------:R-:W-:Y:S05]  /*1830*/  BRA.U !UP2, `(.L_x_17) ;  /* 0x000000010a3c7547 */ /* 0x000fea000b800000 */
[----:B------:R-:W0:Y:S01]  /*1840*/  S2UR UR13, SR_CgaCtaId ;  /* 0x00000000000d79c3 */ /* 0x000e220000008800 */
[----:B------:R-:W1:Y:S01]  /*1850*/  LDCU UR12, c[0x0][0x39c] ;  /* 0x00007380ff0c77ac */ /* 0x000e620008000800 */
[----:B------:R-:W-:Y:S01]  /*1860*/  IADD3 R9, PT, PT, R0, UR7, RZ ;  /* 0x0000000700097c10 */ /* 0x000fe2000fffe0ff */
[----:B-1----:R-:W-:Y:S02]  /*1870*/  UIMAD UR16, UR6, UR12, UR7 ;  /* 0x0000000c061072a4 */ /* 0x002fe4000f8e0207 */
[----:B------:R-:W-:Y:S01]  /*1880*/  UIADD3 UR7, UPT, UPT, UR7, 0x2, URZ ;  /* 0x0000000207077890 */ /* 0x000fe2000fffe0ff */
[----:B------:R-:W-:Y:S01]  /*1890*/  UMOV UR12, 0x400 ;  /* 0x00000400000c7882 */ /* 0x000fe20000000000 */
[----:B------:R-:W-:Y:S02]  /*18a0*/  ULEA UR16, UR16, UR28, 0x2 ;  /* 0x0000001c10107291 */ /* 0x000fe4000f8e10ff */
[----:B0-----:R-:W-:-:S06]  /*18b0*/  ULEA UR12, UR13, UR12, 0x18 ;  /* 0x0000000c0d0c7291 */ /* 0x001fcc000f8ec0ff */
[----:B------:R-:W-:Y:S01]  /*18c0*/  LEA R9, R9, UR12, 0x2 ;  /* 0x0000000c09097c11 */ /* 0x000fe2000f8e10ff */
[----:B------:R-:W-:Y:S04]  /*18d0*/  LDS R18, [UR16] ;  /* 0x00000010ff127984 */ /* 0x000fe80008000800 */
[----:B------:R-:W0:Y:S04]  /*18e0*/  LDS R10, [R9] ;  /* 0x00000000090a7984 */ /* 0x000e280000000800 */
[----:B------:R-:W-:Y:S04]  /*18f0*/  LDS R19, [R9+0x4] ;  /* 0x0000040009137984 */ /* 0x000fe80000000800 */
[----:B------:R-:W1:Y:S01]  /*1900*/  LDS R20, [UR16+0x4] ;  /* 0x00000410ff147984 */ /* 0x000e620008000800 */
[----:B0-----:R-:W-:-:S04]  /*1910*/  FFMA R10, R10, R18, R25 ;  /* 0x000000120a0a7223 */ /* 0x001fc80000000019 */
[----:B-1----:R-:W-:-:S07]  /*1920*/  FFMA R25, R19, R20, R10 ;  /* 0x0000001413197223 */ /* 0x002fce000000000a */
.L_x_17:
[----:B------:R-:W-:Y:S05]  /*1930*/  BRA.U !UP3, `(.L_x_15) ;  /* 0x000000010b2c7547 */ /* 0x000fea000b800000 */
[----:B------:R-:W0:Y:S01]  /*1940*/  S2UR UR16, SR_CgaCtaId ;  /* 0x00000000001079c3 */ /* 0x000e220000008800 */
[----:B------:R-:W1:Y:S01]  /*1950*/  LDCU UR12, c[0x0][0x39c] ;  /* 0x00007380ff0c77ac */ /* 0x000e620008000800 */
[----:B------:R-:W-:Y:S01]  /*1960*/  IADD3 R9, PT, PT, R0, UR7, RZ ;  /* 0x0000000700097c10 */ /* 0x000fe2000fffe0ff */
[----:B------:R-:W-:Y:S01]  /*1970*/  UMOV UR13, 0x400 ;  /* 0x00000400000d7882 */ /* 0x000fe20000000000 */
[----:B-1----:R-:W-:-:S04]  /*1980*/  UIMAD UR12, UR6, UR12, UR7 ;  /* 0x0000000c060c72a4 */ /* 0x002fc8000f8e0207 */
[----:B------:R-:W-:Y:S02]  /*1990*/  ULEA UR12, UR12, UR28, 0x2 ;  /* 0x0000001c0c0c7291 */ /* 0x000fe4000f8e10ff */
[----:B0-----:R-:W-:-:S06]  /*19a0*/  ULEA UR13, UR16, UR13, 0x18 ;  /* 0x0000000d100d7291 */ /* 0x001fcc000f8ec0ff */
[----:B------:R-:W-:Y:S01]  /*19b0*/  LEA R9, R9, UR13, 0x2 ;  /* 0x0000000d09097c11 */ /* 0x000fe2000f8e10ff */
[----:B------:R-:W-:Y:S04]  /*19c0*/  LDS R18, [UR12] ;  /* 0x0000000cff127984 */ /* 0x000fe80008000800 */
[----:B------:R-:W0:Y:S02]  /*19d0*/  LDS R10, [R9] ;  /* 0x00000000090a7984 */ /* 0x000e240000000800 */
[----:B0-----:R-:W-:-:S07]  /*19e0*/  FFMA R25, R10, R18, R25 ;  /* 0x000000120a197223 */ /* 0x001fce0000000019 */
.L_x_15:
[----:B------:R-:W0:Y:S01]  /*19f0*/  LDC R10, c[0x0][0x3a8] ;  /* 0x0000ea00ff0a7b82 */ /* 0x000e220000000800 */
[----:B------:R-:W1:Y:S02]  /*1a00*/  LDCU UR7, c[0x0][0x3b0] ;  /* 0x00007600ff0777ac */ /* 0x000e640008000800 */
[----:B-1----:R-:W-:Y:S01]  /*1a10*/  FMUL R18, R25, UR7 ;  /* 0x0000000719127c20 */ /* 0x002fe20008400000 */
[----:B0-----:R-:W-:Y:S01]  /*1a20*/  IMAD R9, R3, R10, UR6 ;  /* 0x0000000603097e24 */ /* 0x001fe2000f8e020a */
[----:B------:R-:W-:-:S03]  /*1a30*/  UIADD3 UR6, UPT, UPT, UR6, 0x1, URZ ;  /* 0x0000000106067890 */ /* 0x000fc6000fffe0ff */
[-C--:B------:R-:W-:Y:S02]  /*1a40*/  FSETP.GT.AND P0, PT, R18, R17.reuse, PT ;  /* 0x000000111200720b */ /* 0x080fe40003f04000 */
[----:B------:R-:W-:Y:S02]  /*1a50*/  LEA R9, R9, UR31, 0x2 ;  /* 0x0000001f09097c11 */ /* 0x000fe4000f8e10ff */
[----:B------:R-:W-:Y:S02]  /*1a60*/  ISETP.NE.AND P1, PT, R10, UR6, PT ;  /* 0x000000060a007c0c */ /* 0x000fe4000bf25270 */
[----:B------:R-:W-:Y:S01]  /*1a70*/  FSEL R17, R18, R17, P0 ;  /* 0x0000001112117208 */ /* 0x000fe20000000000 */
[----:B------:R0:W-:Y:S10]  /*1a80*/  STS [R9], R18 ;  /* 0x0000001209007388 */ /* 0x0001f40000000800 */
[----:B0-----:R-:W-:Y:S05]  /*1a90*/  @P1 BRA `(.L_x_18) ;  /* 0xfffffff800481947 */ /* 0x001fea000383ffff */
.L_x_12:
[----:B------:R-:W-:Y:S01]  /*1aa0*/  ISETP.GT.AND P0, PT, R10, RZ, PT ;  /* 0x000000ff0a00720c */ /* 0x000fe20003f04270 */
[----:B------:R-:W-:-:S12]  /*1ab0*/  HFMA2 R19, -RZ, RZ, 0, 0 ;  /* 0x00000000ff137431 */ /* 0x000fd800000001ff */
[----:B------:R-:W-:Y:S05]  /*1ac0*/  @!P0 BRA `(.L_x_19) ;  /* 0x0000000800948947 */ /* 0x000fea0003800000 */
[----:B------:R-:W-:Y:S01]  /*1ad0*/  UISETP.GE.U32.AND UP2, UPT, UR21, 0x7, UPT ;  /* 0x000000071500788c */ /* 0x000fe2000bf46070 */
[----:B------:R-:W-:Y:S01]  /*1ae0*/  MOV R19, RZ ;  /* 0x000000ff00137202 */ /* 0x000fe20000000f00 */
[----:B------:R-:W-:-:S07]  /*1af0*/  UMOV UR6, URZ ;  /* 0x000000ff00067c82 */ /* 0x000fce0008000000 */
[----:B------:R-:W-:Y:S05]  /*1b00*/  BRA.U !UP2, `(.L_x_20) ;  /* 0x000000050a407547 */ /* 0x000fea000b800000 */
[----:B------:R-:W-:Y:S01]  /*1b10*/  MOV R19, RZ ;  /* 0x000000ff00137202 */ /* 0x000fe20000000f00 */
[----:B------:R-:W-:-:S06]  /*1b20*/  UMOV UR6, URZ ;  /* 0x000000ff00067c82 */ /* 0x000fcc0008000000 */
.L_x_21:
[----:B---3--:R-:W-:Y:S01]  /*1b30*/  IMAD R9, R3, R10, UR6 ;  /* 0x0000000603097e24 */ /* 0x008fe2000f8e020a */
[----:B------:R-:W-:-:S04]  /*1b40*/  UIADD3 UR6, UPT, UPT, UR6, 0x8, URZ ;  /* 0x0000000806067890 */ /* 0x000fc8000fffe0ff */
[----:B------:R-:W-:Y:S01]  /*1b50*/  LEA R9, R9, UR31, 0x2 ;  /* 0x0000001f09097c11 */ /* 0x000fe2000f8e10ff */
[----:B------:R-:W-:-:S04]  /*1b60*/  UISETP.NE.AND UP2, UPT, UR6, UR8, UPT ;  /* 0x000000080600728c */ /* 0x000fc8000bf45270 */
[----:B------:R-:W0:Y:S04]  /*1b70*/  LDS R20, [R9] ;  /* 0x0000000009147984 */ /* 0x000e280000000800 */
[----:B------:R-:W1:Y:S04]  /*1b80*/  LDS R28, [R9+0x4] ;  /* 0x00000400091c7984 */ /* 0x000e680000000800 */
[----:B------:R-:W2:Y:S04]  /*1b90*/  LDS R21, [R9+0x8] ;  /* 0x0000080009157984 */ /* 0x000ea80000000800 */
[----:B------:R-:W3:Y:S04]  /*1ba0*/  LDS R26, [R9+0x10] ;  /* 0x00001000091a7984 */ /* 0x000ee80000000800 */
[----:B------:R-:W4:Y:S04]  /*1bb0*/  LDS R18, [R9+0xc] ;  /* 0x00000c0009127984 */ /* 0x000f280000000800 */
[----:B------:R-:W4:Y:S04]  /*1bc0*/  LDS R22, [R9+0x1c] ;  /* 0x00001c0009167984 */ /* 0x000f280000000800 */
[----:B------:R-:W4:Y:S01]  /*1bd0*/  LDS R24, [R9+0x14] ;  /* 0x0000140009187984 */ /* 0x000f220000000800 */
[----:B0-----:R-:W-:-:S03]  /*1be0*/  FADD R27, R20, -R17 ;  /* 0x80000011141b7221 */ /* 0x001fc60000000000 */
[----:B------:R-:W0:Y:S01]  /*1bf0*/  LDS R20, [R9+0x18] ;  /* 0x0000180009147984 */ /* 0x000e220000000800 */
[----:B-1----:R-:W-:Y:S01]  /*1c00*/  FADD R28, R28, -R17 ;  /* 0x800000111c1c7221 */ /* 0x002fe20000000000 */
[----:B------:R-:W-:-:S03]  /*1c10*/  FMUL R27, R27, 1.4426950216293334961 ;  /* 0x3fb8aa3b1b1b7820 */ /* 0x000fc60000400000 */
[----:B------:R-:W-:Y:S01]  /*1c20*/  FMUL R28, R28, 1.4426950216293334961 ;  /* 0x3fb8aa3b1c1c7820 */ /* 0x000fe20000400000 */
[--C-:B--2---:R-:W-:Y:S01]  /*1c30*/  FADD R21, R21, -R17.reuse ;  /* 0x8000001115157221 */ /* 0x104fe20000000000 */
[----:B------:R-:W-:Y:S01]  /*1c40*/  FSETP.GEU.AND P6, PT, R27, -126, PT ;  /* 0xc2fc00001b00780b */ /* 0x000fe20003fce000 */
[--C-:B---3--:R-:W-:Y:S02]  /*1c50*/  FADD R26, R26, -R17.reuse ;  /* 0x800000111a1a7221 */ /* 0x108fe40000000000 */
[----:B------:R-:W-:Y:S01]  /*1c60*/  FSETP.GEU.AND P0, PT, R28, -126, PT ;  /* 0xc2fc00001c00780b */ /* 0x000fe20003f0e000 */
[----:B------:R-:W-:Y:S01]  /*1c70*/  FMUL R21, R21, 1.4426950216293334961 ;  /* 0x3fb8aa3b15157820 */ /* 0x000fe20000400000 */
[----:B----4-:R-:W-:Y:S01]  /*1c80*/  FADD R18, R18, -R17 ;  /* 0x8000001112127221 */ /* 0x010fe20000000000 */
[----:B------:R-:W-:-:S03]  /*1c90*/  FMUL R25, R26, 1.4426950216293334961 ;  /* 0x3fb8aa3b1a197820 */ /* 0x000fc60000400000 */
[----:B------:R-:W-:Y:S01]  /*1ca0*/  FSETP.GEU.AND P1, PT, R21, -126, PT ;  /* 0xc2fc00001500780b */ /* 0x000fe20003f2e000 */
[----:B------:R-:W-:Y:S01]  /*1cb0*/  FMUL R23, R18, 1.4426950216293334961 ;  /* 0x3fb8aa3b12177820 */ /* 0x000fe20000400000 */
[--C-:B------:R-:W-:Y:S01]  /*1cc0*/  FADD R22, R22, -R17.reuse ;  /* 0x8000001116167221 */ /* 0x100fe20000000000 */
[----:B------:R-:W-:Y:S01]  /*1cd0*/  FSETP.GEU.AND P4, PT, R25, -126, PT ;  /* 0xc2fc00001900780b */ /* 0x000fe20003f8e000 */
[----:B------:R-:W-:Y:S01]  /*1ce0*/  @!P6 FMUL R27, R27, 0.5 ;  /* 0x3f0000001b1be820 */ /* 0x000fe20000400000 */
[----:B------:R-:W-:Y:S01]  /*1cf0*/  FADD R29, R24, -R17 ;  /* 0x80000011181d7221 */ /* 0x000fe20000000000 */
[----:B------:R-:W-:Y:S01]  /*1d00*/  FSETP.GEU.AND P2, PT, R23, -126, PT ;  /* 0xc2fc00001700780b */ /* 0x000fe20003f4e000 */
[----:B------:R-:W-:Y:S01]  /*1d10*/  @!P0 FMUL R28, R28, 0.5 ;  /* 0x3f0000001c1c8820 */ /* 0x000fe20000400000 */
[----:B------:R1:W2:Y:S05]  /*1d20*/  MUFU.EX2 R18, R27 ;  /* 0x0000001b00127308 */ /* 0x0002aa0000000800 */
[----:B------:R-:W-:-:S03]  /*1d30*/  @!P1 FMUL R21, R21, 0.5 ;  /* 0x3f00000015159820 */ /* 0x000fc60000400000 */
[----:B------:R-:W3:Y:S01]  /*1d40*/  MUFU.EX2 R26, R28 ;  /* 0x0000001c001a7308 */ /* 0x000ee20000000800 */
[----:B-1----:R-:W-:Y:S01]  /*1d50*/  FMUL R27, R29, 1.4426950216293334961 ;  /* 0x3fb8aa3b1d1b7820 */ /* 0x002fe20000400000 */
[----:B------:R-:W-:Y:S01]  /*1d60*/  @!P4 FMUL R25, R25, 0.5 ;  /* 0x3f0000001919c820 */ /* 0x000fe20000400000 */
[----:B------:R-:W-:-:S03]  /*1d70*/  @!P2 FMUL R23, R23, 0.5 ;  /* 0x3f0000001717a820 */ /* 0x000fc60000400000 */
[----:B------:R-:W-:Y:S01]  /*1d80*/  FSETP.GEU.AND P5, PT, R27, -126, PT ;  /* 0xc2fc00001b00780b */ /* 0x000fe20003fae000 */
[----:B0-----:R-:W-:Y:S01]  /*1d90*/  FADD R20, R20, -R17 ;  /* 0x8000001114147221 */ /* 0x001fe20000000000 */
[----:B------:R0:W1:Y:S01]  /*1da0*/  MUFU.EX2 R24, R21 ;  /* 0x0000001500187308 */ /* 0x0000620000000800 */
[----:B--2---:R-:W-:Y:S02]  /*1db0*/  @!P6 FMUL R18, R18, R18 ;  /* 0x000000121212e220 */ /* 0x004fe40000400000 */
[----:B------:R-:W-:Y:S02]  /*1dc0*/  FMUL R29, R20, 1.4426950216293334961 ;  /* 0x3fb8aa3b141d7820 */ /* 0x000fe40000400000 */
[----:B------:R-:W-:Y:S01]  /*1dd0*/  FADD R19, R18, R19 ;  /* 0x0000001312137221 */ /* 0x000fe20000000000 */
[----:B------:R2:W-:Y:S02]  /*1de0*/  STS [R9], R18 ;  /* 0x0000001209007388 */ /* 0x0005e40000000800 */
[----:B------:R-:W-:Y:S01]  /*1df0*/  FSETP.GEU.AND P6, PT, R29, -126, PT ;  /* 0xc2fc00001d00780b */ /* 0x000fe20003fce000 */
[----:B0-----:R-:W-:Y:S01]  /*1e00*/  FMUL R21, R22, 1.4426950216293334961 ;  /* 0x3fb8aa3b16157820 */ /* 0x001fe20000400000 */
[----:B---3--:R-:W-:Y:S01]  /*1e10*/  @!P0 FMUL R26, R26, R26 ;  /* 0x0000001a1a1a8220 */ /* 0x008fe20000400000 */
[----:B------:R-:W-:Y:S01]  /*1e20*/  @!P5 FMUL R27, R27, 0.5 ;  /* 0x3f0000001b1bd820 */ /* 0x000fe20000400000 */
[----:B------:R-:W0:Y:S02]  /*1e30*/  MUFU.EX2 R20, R23 ;  /* 0x0000001700147308 */ /* 0x000e240000000800 */
[----:B------:R-:W-:Y:S01]  /*1e40*/  FSETP.GEU.AND P0, PT, R21, -126, PT ;  /* 0xc2fc00001500780b */ /* 0x000fe20003f0e000 */
[----:B------:R-:W-:Y:S01]  /*1e50*/  FADD R19, R19, R26 ;  /* 0x0000001a13137221 */ /* 0x000fe20000000000 */
[----:B------:R3:W-:Y:S01]  /*1e60*/  STS [R9+0x4], R26 ;  /* 0x0000041a09007388 */ /* 0x0007e20000000800 */
[----:B-1----:R-:W-:-:S03]  /*1e70*/  @!P1 FMUL R24, R24, R24 ;  /* 0x0000001818189220 */ /* 0x002fc60000400000 */
[----:B------:R-:W1:Y:S01]  /*1e80*/  MUFU.EX2 R22, R25 ;  /* 0x0000001900167308 */ /* 0x000e620000000800 */
[----:B------:R-:W-:Y:S01]  /*1e90*/  @!P6 FMUL R29, R29, 0.5 ;  /* 0x3f0000001d1de820 */ /* 0x000fe20000400000 */
[----:B------:R3:W-:Y:S01]  /*1ea0*/  STS [R9+0x8], R24 ;  /* 0x0000081809007388 */ /* 0x0007e20000000800 */
[----:B------:R-:W-:-:S04]  /*1eb0*/  FADD R19, R19, R24 ;  /* 0x0000001813137221 */ /* 0x000fc80000000000 */
[----:B------:R-:W-:Y:S01]  /*1ec0*/  @!P0 FMUL R21, R21, 0.5 ;  /* 0x3f00000015158820 */ /* 0x000fe20000400000 */
[----:B------:R-:W4:Y:S01]  /*1ed0*/  MUFU.EX2 R28, R27 ;  /* 0x0000001b001c7308 */ /* 0x000f220000000800 */
[----:B0-----:R-:W-:-:S04]  /*1ee0*/  @!P2 FMUL R20, R20, R20 ;  /* 0x000000141414a220 */ /* 0x001fc80000400000 */
[----:B------:R-:W-:Y:S01]  /*1ef0*/  FADD R19, R19, R20 ;  /* 0x0000001413137221 */ /* 0x000fe20000000000 */
[----:B------:R3:W-:Y:S02]  /*1f00*/  STS [R9+0xc], R20 ;  /* 0x00000c1409007388 */ /* 0x0007e40000000800 */
[----:B------:R-:W0:Y:S01]  /*1f10*/  MUFU.EX2 R23, R29 ;  /* 0x0000001d00177308 */ /* 0x000e220000000800 */
[----:B-1----:R-:W-:-:S04]  /*1f20*/  @!P4 FMUL R22, R22, R22 ;  /* 0x000000161616c220 */ /* 0x002fc80000400000 */
[----:B------:R-:W-:Y:S01]  /*1f30*/  FADD R19, R19, R22 ;  /* 0x0000001613137221 */ /* 0x000fe20000000000 */
[----:B------:R3:W-:Y:S02]  /*1f40*/  STS [R9+0x10], R22 ;  /* 0x0000101609007388 */ /* 0x0007e40000000800 */
[----:B------:R-:W1:Y:S01]  /*1f50*/  MUFU.EX2 R21, R21 ;  /* 0x0000001500157308 */ /* 0x000e620000000800 */
[----:B----4-:R-:W-:-:S04]  /*1f60*/  @!P5 FMUL R28, R28, R28 ;  /* 0x0000001c1c1cd220 */ /* 0x010fc80000400000 */
[----:B--2---:R-:W-:Y:S01]  /*1f70*/  FADD R18, R19, R28 ;  /* 0x0000001c13127221 */ /* 0x004fe20000000000 */
[----:B------:R3:W-:Y:S01]  /*1f80*/  STS [R9+0x14], R28 ;  /* 0x0000141c09007388 */ /* 0x0007e20000000800 */
[----:B0-----:R-:W-:-:S04]  /*1f90*/  @!P6 FMUL R23, R23, R23 ;  /* 0x000000171717e220 */ /* 0x001fc80000400000 */
[----:B------:R-:W-:Y:S01]  /*1fa0*/  FADD R18, R18, R23 ;  /* 0x0000001712127221 */ /* 0x000fe20000000000 */
[----:B------:R3:W-:Y:S01]  /*1fb0*/  STS [R9+0x18], R23 ;  /* 0x0000181709007388 */ /* 0x0007e20000000800 */
[----:B-1----:R-:W-:-:S04]  /*1fc0*/  @!P0 FMUL R21, R21, R21 ;  /* 0x0000001515158220 */ /* 0x002fc80000400000 */
[----:B------:R-:W-:Y:S01]  /*1fd0*/  FADD R19, R18, R21 ;  /* 0x0000001512137221 */ /* 0x000fe20000000000 */
[----:B------:R3:W-:Y:S01]  /*1fe0*/  STS [R9+0x1c], R21 ;  /* 0x00001c1509007388 */ /* 0x0007e20000000800 */
[----:B------:R-:W-:Y:S05]  /*1ff0*/  BRA.U UP2, `(.L_x_21) ;  /* 0xfffffff902cc7547 */ /* 0x000fea000b83ffff */
[----:B------:R-:W-:-:S05]  /*2000*/  UMOV UR6, UR8 ;  /* 0x0000000800067c82 */ /* 0x000fca0008000000 */
.L_x_20:
[----:B------:R-:W-:-:S09]  /*2010*/  UISETP.NE.AND UP2, UPT, UR20, URZ, UPT ;  /* 0x000000ff1400728c */ /* 0x000fd2000bf45270 */
[----:B------:R-:W-:Y:S05]  /*2020*/  BRA.U !UP2, `(.L_x_19) ;  /* 0x000000050a3c7547 */ /* 0x000fea000b800000 */
[----:B------:R-:W-:Y:S02]  /*2030*/  UISETP.GE.U32.AND UP2, UPT, UR26, 0x3, UPT ;  /* 0x000000031a00788c */ /* 0x000fe4000bf46070 */
[----:B------:R-:W-:-:S07]  /*2040*/  UISETP.NE.AND UP3, UPT, UR19, URZ, UPT ;  /* 0x000000ff1300728c */ /* 0x000fce000bf65270 */
[----:B------:R-:W-:Y:S05]  /*2050*/  BRA.U !UP2, `(.L_x_22) ;  /* 0x000000010a9c7547 */ /* 0x000fea000b800000 */
[----:B---3--:R-:W-:Y:S01]  /*2060*/  IMAD R9, R3, R10, UR6 ;  /* 0x0000000603097e24 */ /* 0x008fe2000f8e020a */
[----:B------:R-:W-:-:S04]  /*2070*/  UIADD3 UR6, UPT, UPT, UR6, 0x4, URZ ;  /* 0x0000000406067890 */ /* 0x000fc8000fffe0ff */
[----:B------:R-:W-:-:S05]  /*2080*/  LEA R9, R9, UR31, 0x2 ;  /* 0x0000001f09097c11 */ /* 0x000fca000f8e10ff */
[----:B------:R-:W0:Y:S04]  /*2090*/  LDS R18, [R9] ;  /* 0x0000000009127984 */ /* 0x000e280000000800 */
[----:B------:R-:W1:Y:S04]  /*20a0*/  LDS R20, [R9+0x4] ;  /* 0x0000040009147984 */ /* 0x000e680000000800 */
[----:B------:R-:W2:Y:S04]  /*20b0*/  LDS R22, [R9+0x8] ;  /* 0x0000080009167984 */ /* 0x000ea80000000800 */
[----:B------:R-:W3:Y:S01]  /*20c0*/  LDS R24, [R9+0xc] ;  /* 0x00000c0009187984 */ /* 0x000ee20000000800 */
[--C-:B0-----:R-:W-:Y:S01]  /*20d0*/  FADD R18, R18, -R17.reuse ;  /* 0x8000001112127221 */ /* 0x101fe20000000000 */
[----:B-1----:R-:W-:-:S03]  /*20e0*/  FADD R20, R20, -R17 ;  /* 0x8000001114147221 */ /* 0x002fc60000000000 */
[----:B------:R-:W-:Y:S01]  /*20f0*/  FMUL R18, R18, 1.4426950216293334961 ;  /* 0x3fb8aa3b12127820 */ /* 0x000fe20000400000 */
[----:B--2---:R-:W-:Y:S01]  /*2100*/  FADD R22, R22, -R17 ;  /* 0x8000001116167221 */ /* 0x004fe20000000000 */
[----:B------:R-:W-:-:S03]  /*2110*/  FMUL R21, R20, 1.4426950216293334961 ;  /* 0x3fb8aa3b14157820 */ /* 0x000fc60000400000 */
[----:B------:R-:W-:Y:S01]  /*2120*/  FSETP.GEU.AND P0, PT, R18, -126, PT ;  /* 0xc2fc00001200780b */ /* 0x000fe20003f0e000 */
[----:B---3--:R-:W-:Y:S01]  /*2130*/  FADD R24, R24, -R17 ;  /* 0x8000001118187221 */ /* 0x008fe20000000000 */
[----:B------:R-:W-:Y:S01]  /*2140*/  FMUL R23, R22, 1.4426950216293334961 ;  /* 0x3fb8aa3b16177820 */ /* 0x000fe20000400000 */
[----:B------:R-:W-:Y:S02]  /*2150*/  FSETP.GEU.AND P1, PT, R21, -126, PT ;  /* 0xc2fc00001500780b */ /* 0x000fe40003f2e000 */
[----:B------:R-:W-:Y:S02]  /*2160*/  FMUL R25, R24, 1.4426950216293334961 ;  /* 0x3fb8aa3b18197820 */ /* 0x000fe40000400000 */
[----:B------:R-:W-:-:S03]  /*2170*/  FSETP.GEU.AND P2, PT, R23, -126, PT ;  /* 0xc2fc00001700780b */ /* 0x000fc60003f4e000 */
[----:B------:R-:W-:-:S03]  /*2180*/  FSETP.GEU.AND P4, PT, R25, -126, PT ;  /* 0xc2fc00001900780b */ /* 0x000fc60003f8e000 */
[----:B------:R-:W-:-:S03]  /*2190*/  @!P0 FMUL R18, R18, 0.5 ;  /* 0x3f00000012128820 */ /* 0x000fc60000400000 */
[----:B------:R-:W-:Y:S01]  /*21a0*/  @!P1 FMUL R21, R21, 0.5 ;  /* 0x3f00000015159820 */ /* 0x000fe20000400000 */
[----:B------:R-:W0:Y:S03]  /*21b0*/  MUFU.EX2 R20, R18 ;  /* 0x0000001200147308 */ /* 0x000e260000000800 */
[----:B------:R-:W-:-:S03]  /*21c0*/  @!P2 FMUL R23, R23, 0.5 ;  /* 0x3f0000001717a820 */ /* 0x000fc60000400000 */
[----:B------:R-:W-:Y:S02]  /*21d0*/  @!P4 FMUL R25, R25, 0.5 ;  /* 0x3f0000001919c820 */ /* 0x000fe40000400000 */
[----:B------:R-:W1:Y:S08]  /*21e0*/  MUFU.EX2 R22, R21 ;  /* 0x0000001500167308 */ /* 0x000e700000000800 */
[----:B------:R-:W2:Y:S01]  /*21f0*/  MUFU.EX2 R24, R23 ;  /* 0x0000001700187308 */ /* 0x000ea20000000800 */
[----:B0-----:R-:W-:-:S04]  /*2200*/  @!P0 FMUL R20, R20, R20 ;  /* 0x0000001414148220 */ /* 0x001fc80000400000 */
[----:B------:R-:W-:Y:S01]  /*2210*/  FADD R19, R19, R20 ;  /* 0x0000001413137221 */ /* 0x000fe20000000000 */
[----:B------:R0:W-:Y:S02]  /*2220*/  STS [R9], R20 ;  /* 0x0000001409007388 */ /* 0x0001e40000000800 */
[----:B------:R-:W3:Y:S01]  /*2230*/  MUFU.EX2 R26, R25 ;  /* 0x00000019001a7308 */ /* 0x000ee20000000800 */
[----:B-1----:R-:W-:-:S04]  /*2240*/  @!P1 FMUL R22, R22, R22 ;  /* 0x0000001616169220 */ /* 0x002fc80000400000 */
[----:B------:R-:W-:Y:S01]  /*2250*/  FADD R19, R19, R22 ;  /* 0x0000001613137221 */ /* 0x000fe20000000000 */
[----:B------:R0:W-:Y:S01]  /*2260*/  STS [R9+0x4], R22 ;  /* 0x0000041609007388 */ /* 0x0001e20000000800 */
[----:B--2---:R-:W-:-:S04]  /*2270*/  @!P2 FMUL R24, R24, R24 ;  /* 0x000000181818a220 */ /* 0x004fc80000400000 */
[----:B------:R-:W-:Y:S01]  /*2280*/  FADD R19, R19, R24 ;  /* 0x0000001813137221 */ /* 0x000fe20000000000 */
[----:B------:R0:W-:Y:S01]  /*2290*/  STS [R9+0x8], R24 ;  /* 0x0000081809007388 */ /* 0x0001e20000000800 */
[----:B---3--:R-:W-:-:S04]  /*22a0*/  @!P4 FMUL R26, R26, R26 ;  /* 0x0000001a1a1ac220 */ /* 0x008fc80000400000 */
[----:B------:R-:W-:Y:S01]  /*22b0*/  FADD R19, R19, R26 ;  /* 0x0000001a13137221 */ /* 0x000fe20000000000 */
[----:B------:R0:W-:Y:S06]  /*22c0*/  STS [R9+0xc], R26 ;  /* 0x00000c1a09007388 */ /* 0x0001ec0000000800 */
.L_x_22:
[----:B------:R-:W-:Y:S05]  /*22d0*/  BRA.U !UP3, `(.L_x_19) ;  /* 0x000000010b907547 */ /* 0x000fea000b800000 */
[----:B------:R-:W-:Y:S02]  /*22e0*/  UISETP.NE.AND UP2, UPT, UR30, URZ, UPT ;  /* 0x000000ff1e00728c */ /* 0x000fe4000bf45270 */
[----:B------:R-:W-:-:S07]  /*22f0*/  UISETP.NE.AND UP3, UPT, UR11, URZ, UPT ;  /* 0x000000ff0b00728c */ /* 0x000fce000bf65270 */
[----:B------:R-:W-:Y:S05]  /*2300*/  BRA.U !UP2, `(.L_x_23) ;  /* 0x000000010a547547 */ /* 0x000fea000b800000 */
[----:B0--3--:R-:W-:Y:S01]  /*2310*/  IMAD R9, R3, R10, UR6 ;  /* 0x0000000603097e24 */ /* 0x009fe2000f8e020a */
[----:B------:R-:W-:-:S04]  /*2320*/  UIADD3 UR6, UPT, UPT, UR6, 0x2, URZ ;  /* 0x0000000206067890 */ /* 0x000fc8000fffe0ff */
[----:B------:R-:W-:-:S05]  /*2330*/  LEA R21, R9, UR31, 0x2 ;  /* 0x0000001f09157c11 */ /* 0x000fca000f8e10ff */
[----:B------:R-:W0:Y:S04]  /*2340*/  LDS R18, [R21] ;  /* 0x0000000015127984 */ /* 0x000e280000000800 */
[----:B------:R-:W1:Y:S01]  /*2350*/  LDS R20, [R21+0x4] ;  /* 0x0000040015147984 */ /* 0x000e620000000800 */
[--C-:B0-----:R-:W-:Y:S01]  /*2360*/  FADD R18, R18, -R17.reuse ;  /* 0x8000001112127221 */ /* 0x101fe20000000000 */
[----:B-1----:R-:W-:-:S03]  /*2370*/  FADD R20, R20, -R17 ;  /* 0x8000001114147221 */ /* 0x002fc60000000000 */
[----:B------:R-:W-:Y:S01]  /*2380*/  FMUL R18, R18, 1.4426950216293334961 ;  /* 0x3fb8aa3b12127820 */ /* 0x000fe20000400000 */
[----:B------:R-:W-:-:S04]  /*2390*/  FMUL R9, R20, 1.4426950216293334961 ;  /* 0x3fb8aa3b14097820 */ /* 0x000fc80000400000 */
[----:B------:R-:W-:Y:S02]  /*23a0*/  FSETP.GEU.AND P0, PT, R18, -126, PT ;  /* 0xc2fc00001200780b */ /* 0x000fe40003f0e000 */
[----:B------:R-:W-:-:S11]  /*23b0*/  FSETP.GEU.AND P1, PT, R9, -126, PT ;  /* 0xc2fc00000900780b */ /* 0x000fd60003f2e000 */
[----:B------:R-:W-:Y:S02]  /*23c0*/  @!P0 FMUL R18, R18, 0.5 ;  /* 0x3f00000012128820 */ /* 0x000fe40000400000 */
[----:B------:R-:W-:Y:S02]  /*23d0*/  @!P1 FMUL R9, R9, 0.5 ;  /* 0x3f00000009099820 */ /* 0x000fe40000400000 */
[----:B------:R-:W0:Y:S08]  /*23e0*/  MUFU.EX2 R20, R18 ;  /* 0x0000001200147308 */ /* 0x000e300000000800 */
[----:B------:R-:W1:Y:S01]  /*23f0*/  MUFU.EX2 R22, R9 ;  /* 0x0000000900167308 */ /* 0x000e620000000800 */
[----:B0-----:R-:W-:-:S04]  /*2400*/  @!P0 FMUL R20, R20, R20 ;  /* 0x0000001414148220 */ /* 0x001fc80000400000 */
[----:B------:R-:W-:Y:S01]  /*2410*/  FADD R19, R19, R20 ;  /* 0x0000001413137221 */ /* 0x000fe20000000000 */
[----:B------:R2:W-:Y:S01]  /*2420*/  STS [R21], R20 ;  /* 0x0000001415007388 */ /* 0x0005e20000000800 */
[----:B-1----:R-:W-:-:S04]  /*2430*/  @!P1 FMUL R22, R22, R22 ;  /* 0x0000001616169220 */ /* 0x002fc80000400000 */
[----:B------:R-:W-:Y:S01]  /*2440*/  FADD R19, R19, R22 ;  /* 0x0000001613137221 */ /* 0x000fe20000000000 */
[----:B------:R2:W-:Y:S06]  /*2450*/  STS [R21+0x4], R22 ;  /* 0x0000041615007388 */ /* 0x0005ec0000000800 */
.L_x_23:
[----:B------:R-:W-:Y:S05]  /*2460*/  BRA.U !UP3, `(.L_x_19) ;  /* 0x000000010b2c7547 */ /* 0x000fea000b800000 */
[----:B------:R-:W-:-:S05]  /*2470*/  IMAD R10, R3, R10, UR6 ;  /* 0x00000006030a7e24 */ /* 0x000fca000f8e020a */
[----:B------:R-:W-:-:S05]  /*2480*/  LEA R10, R10, UR31, 0x2 ;  /* 0x0000001f0a0a7c11 */ /* 0x000fca000f8e10ff */
[----:B------:R-:W1:Y:S02]  /*2490*/  LDS R18, [R10] ;  /* 0x000000000a127984 */ /* 0x000e640000000800 */
[----:B-1----:R-:W-:-:S04]  /*24a0*/  FADD R18, R18, -R17 ;  /* 0x8000001112127221 */ /* 0x002fc80000000000 */
[----:B------:R-:W-:-:S05]  /*24b0*/  FMUL R18, R18, 1.4426950216293334961 ;  /* 0x3fb8aa3b12127820 */ /* 0x000fca0000400000 */
[----:B------:R-:W-:-:S13]  /*24c0*/  FSETP.GEU.AND P0, PT, R18, -126, PT ;  /* 0xc2fc00001200780b */ /* 0x000fda0003f0e000 */
[----:B------:R-:W-:-:S04]  /*24d0*/  @!P0 FMUL R18, R18, 0.5 ;  /* 0x3f00000012128820 */ /* 0x000fc80000400000 */
[----:B0--3--:R-:W0:Y:S02]  /*24e0*/  MUFU.EX2 R9, R18 ;  /* 0x0000001200097308 */ /* 0x009e240000000800 */
[----:B0-----:R-:W-:-:S04]  /*24f0*/  @!P0 FMUL R9, R9, R9 ;  /* 0x0000000909098220 */ /* 0x001fc80000400000 */
[----:B------:R-:W-:Y:S01]  /*2500*/  FADD R19, R19, R9 ;  /* 0x0000000913137221 */ /* 0x000fe20000000000 */
[----:B------:R1:W-:Y:S06]  /*2510*/  STS [R10], R9 ;  /* 0x000000090a007388 */ /* 0x0003ec0000000800 */
.L_x_19:
[C---:B01-3-5:R-:W-:Y:S01]  /*2520*/  FMNMX R9, R16.reuse, R17, !PT ;  /* 0x0000001110097209 */ /* 0x06bfe20007800000 */
[----:B------:R-:W-:Y:S04]  /*2530*/  BSSY.RECONVERGENT B0, `(.L_x_24) ;  /* 0x000001b000007945 */ /* 0x000fe80003800200 */
[----:B------:R-:W-:Y:S01]  /*2540*/  FADD R16, R16, -R9 ;  /* 0x8000000910107221 */ /* 0x000fe20000000000 */
[----:B------:R-:W-:-:S03]  /*2550*/  FADD R17, -R9, R17 ;  /* 0x0000001109117221 */ /* 0x000fc60000000100 */
        /* <DEDUP_REMOVED lines=9> */
[----:B------:R-:W-:Y:S01]  /*25f0*/  FMUL R11, R11, R18 ;  /* 0x000000120b0b7220 */ /* 0x000fe20000400000 */
[----:B-1----:R-:W-:-:S04]  /*2600*/  @!P1 FMUL R10, R10, R10 ;  /* 0x0000000a0a0a9220 */ /* 0x002fc80000400000 */
[----:B------:R-:W-:-:S05]  /*2610*/  FFMA R19, R10, R19, R11 ;  /* 0x000000130a137223 */ /* 0x000fca000000000b */
[----:B------:R-:W-:-:S04]  /*2620*/  IADD3 R18, PT, PT, R19, 0x1800000, RZ ;  /* 0x0180000013127810 */ /* 0x000fc80007ffe0ff */
[----:B------:R-:W-:-:S04]  /*2630*/  LOP3.LUT R18, R18, 0x7f800000, RZ, 0xc0, !PT ;  /* 0x7f80000012127812 */ /* 0x000fc800078ec0ff */
[----:B------:R-:W-:-:S13]  /*2640*/  ISETP.GT.U32.AND P0, PT, R18, 0x1ffffff, PT ;  /* 0x01ffffff1200780c */ /* 0x000fda0003f04070 */
[----:B------:R-:W-:Y:S05]  /*2650*/  @P0 BRA `(.L_x_25) ;  /* 0x0000000000100947 */ /* 0x000fea0003800000 */
[----:B------:R-:W-:-:S07]  /*2660*/  MOV R18, 0x2680 ;  /* 0x0000268000127802 */ /* 0x000fce0000000f00 */
[----:B--2---:R-:W-:Y:S05]  /*2670*/  CALL.REL.NOINC `($__internal_0_$__cuda_sm20_rcp_rn_f32_slowpath) ;  /* 0x0000003800447944 */ /* 0x004fea0003c00000 */
[----:B------:R-:W-:Y:S01]  /*2680*/  MOV R18, R20 ;  /* 0x0000001400127202 */ /* 0x000fe20000000f00 */
[----:B------:R-:W-:Y:S06]  /*2690*/  BRA `(.L_x_26) ;  /* 0x0000000000107947 */ /* 0x000fec0003800000 */
.L_x_25:
[----:B------:R-:W0:Y:S02]  /*26a0*/  MUFU.RCP R18, R19 ;  /* 0x0000001300127308 */ /* 0x000e240000001000 */
[----:B0-----:R-:W-:-:S04]  /*26b0*/  FFMA R16, R19, R18, -1 ;  /* 0xbf80000013107423 */ /* 0x001fc80000000012 */
[----:B------:R-:W-:-:S04]  /*26c0*/  FADD.FTZ R17, -R16, -RZ ;  /* 0x800000ff10117221 */ /* 0x000fc80000010100 */
[----:B------:R-:W-:-:S07]  /*26d0*/  FFMA R18, R18, R17, R18 ;  /* 0x0000001112127223 */ /* 0x000fce0000000012 */
.L_x_26:
[----:B------:R-:W-:Y:S05]  /*26e0*/  BSYNC.RECONVERGENT B0 ;  /* 0x0000000000007941 */ /* 0x000fea0003800200 */
.L_x_24:
[----:B------:R-:W-:Y:S05]  /*26f0*/  @P3 BRA `(.L_x_27) ;  /* 0x00000008009c3947 */ /* 0x000fea0003800000 */
[----:B------:R-:W-:Y:S01]  /*2700*/  UMOV UR6, URZ ;  /* 0x000000ff00067c82 */ /* 0x000fe20008000000 */
[----:B------:R-:W-:Y:S05]  /*2710*/  BRA.U !UP0, `(.L_x_28) ;  /* 0x0000000508247547 */ /* 0x000fea000b800000 */
[----:B--2---:R-:W-:Y:S01]  /*2720*/  FMUL R20, RZ, R10 ;  /* 0x0000000aff147220 */ /* 0x004fe20000400000 */
[----:B------:R-:W-:-:S06]  /*2730*/  UMOV UR6, URZ ;  /* 0x000000ff00067c82 */ /* 0x000fcc0008000000 */
.L_x_29:
[----:B-1----:R-:W0:Y:S01]  /*2740*/  LDC.64 R16, c[0x0][0x3c8] ;  /* 0x0000f200ff107b82 */ /* 0x002e220000000a00 */
[----:B------:R-:W-:-:S05]  /*2750*/  IADD3 R21, PT, PT, R8, UR6, RZ ;  /* 0x0000000608157c10 */ /* 0x000fca000fffe0ff */
[----:B0-----:R-:W-:-:S05]  /*2760*/  IMAD.WIDE R16, R21, 0x4, R16 ;  /* 0x0000000415107825 */ /* 0x001fca00078e0210 */
[----:B------:R-:W2:Y:S04]  /*2770*/  LDG.E R21, desc[UR14][R16.64] ;  /* 0x0000000e10157981 */ /* 0x000ea8000c1e1900 */
[----:B------:R-:W3:Y:S04]  /*2780*/  LDG.E R22, desc[UR14][R16.64+0x4] ;  /* 0x0000040e10167981 */ /* 0x000ee8000c1e1900 */
[----:B------:R-:W4:Y:S04]  /*2790*/  LDG.E R23, desc[UR14][R16.64+0x8] ;  /* 0x0000080e10177981 */ /* 0x000f28000c1e1900 */
[----:B------:R-:W5:Y:S01]  /*27a0*/  LDG.E R25, desc[UR14][R16.64+0xc] ;  /* 0x00000c0e10197981 */ /* 0x000f62000c1e1900 */
[C-C-:B--2---:R-:W-:Y:S01]  /*27b0*/  FFMA R21, R11.reuse, R21, R20.reuse ;  /* 0x000000150b157223 */ /* 0x144fe20000000014 */
[----:B---3--:R-:W-:-:S03]  /*27c0*/  FFMA R29, R11, R22, R20 ;  /* 0x000000160b1d7223 */ /* 0x008fc60000000014 */
[-C--:B------:R-:W-:Y:S02]  /*27d0*/  FMUL R27, R21, R18.reuse ;  /* 0x00000012151b7220 */ /* 0x080fe40000400000 */
[----:B------:R-:W2:Y:S01]  /*27e0*/  LDG.E R21, desc[UR14][R16.64+0x10] ;  /* 0x0000100e10157981 */ /* 0x000ea2000c1e1900 */
[--C-:B----4-:R-:W-:Y:S01]  /*27f0*/  FFMA R22, R11, R23, R20.reuse ;  /* 0x000000170b167223 */ /* 0x110fe20000000014 */
[----:B------:R-:W-:Y:S02]  /*2800*/  FMUL R24, R29, R18 ;  /* 0x000000121d187220 */ /* 0x000fe40000400000 */
[----:B------:R-:W3:Y:S01]  /*2810*/  LDG.E R23, desc[UR14][R16.64+0x14] ;  /* 0x0000140e10177981 */ /* 0x000ee2000c1e1900 */
[----:B-----5:R-:W-:-:S03]  /*2820*/  FFMA R28, R11, R25, R20 ;  /* 0x000000190b1c7223 */ /* 0x020fc60000000014 */
[----:B------:R-:W4:Y:S01]  /*2830*/  LDG.E R29, desc[UR14][R16.64+0x24] ;  /* 0x0000240e101d7981 */ /* 0x000f22000c1e1900 */
[----:B------:R-:W-:-:S03]  /*2840*/  FMUL R26, R22, R18 ;  /* 0x00000012161a7220 */ /* 0x000fc60000400000 */
[----:B------:R0:W-:Y:S04]  /*2850*/  STG.E desc[UR14][R16.64], R27 ;  /* 0x0000001b10007986 */ /* 0x0001e8000c10190e */
[----:B------:R-:W5:Y:S04]  /*2860*/  LDG.E R25, desc[UR14][R16.64+0x18] ;  /* 0x0000180e10197981 */ /* 0x000f68000c1e1900 */
[----:B------:R-:W5:Y:S04]  /*2870*/  LDG.E R22, desc[UR14][R16.64+0x1c] ;  /* 0x00001c0e10167981 */ /* 0x000f68000c1e1900 */
[----:B0-----:R-:W5:Y:S01]  /*2880*/  LDG.E R27, desc[UR14][R16.64+0x20] ;  /* 0x0000200e101b7981 */ /* 0x001f62000c1e1900 */
[----:B------:R-:W-:-:S03]  /*2890*/  FMUL R28, R28, R18 ;  /* 0x000000121c1c7220 */ /* 0x000fc60000400000 */
[----:B------:R5:W-:Y:S04]  /*28a0*/  STG.E desc[UR14][R16.64+0x4], R24 ;  /* 0x0000041810007986 */ /* 0x000be8000c10190e */
[----:B------:R0:W-:Y:S04]  /*28b0*/  STG.E desc[UR14][R16.64+0x8], R26 ;  /* 0x0000081a10007986 */ /* 0x0001e8000c10190e */
[----:B------:R1:W-:Y:S01]  /*28c0*/  STG.E desc[UR14][R16.64+0xc], R28 ;  /* 0x00000c1c10007986 */ /* 0x0003e2000c10190e */
[C-C-:B--2---:R-:W-:Y:S01]  /*28d0*/  FFMA R21, R11.reuse, R21, R20.reuse ;  /* 0x000000150b157223 */ /* 0x144fe20000000014 */
[C-C-:B---3--:R-:W-:Y:S01]  /*28e0*/  FFMA R23, R11.reuse, R23, R20.reuse ;  /* 0x000000170b177223 */ /* 0x148fe20000000014 */
[----:B----4-:R-:W-:-:S03]  /*28f0*/  FFMA R29, R11, R29, R20 ;  /* 0x0000001d0b1d7223 */ /* 0x010fc60000000014 */
[-C--:B------:R-:W-:Y:S01]  /*2900*/  FMUL R23, R23, R18.reuse ;  /* 0x0000001217177220 */ /* 0x080fe20000400000 */
[-C--:B------:R-:W-:Y:S01]  /*2910*/  FMUL R29, R29, R18.reuse ;  /* 0x000000121d1d7220 */ /* 0x080fe20000400000 */
[--C-:B-----5:R-:W-:Y:S01]  /*2920*/  FFMA R24, R11, R25, R20.reuse ;  /* 0x000000190b187223 */ /* 0x120fe20000000014 */
[----:B------:R-:W-:Y:S01]  /*2930*/  FMUL R25, R21, R18 ;  /* 0x0000001215197220 */ /* 0x000fe20000400000 */
[C-C-:B------:R-:W-:Y:S01]  /*2940*/  FFMA R22, R11.reuse, R22, R20.reuse ;  /* 0x000000160b167223 */ /* 0x140fe20000000014 */
[----:B------:R-:W-:-:S03]  /*2950*/  FFMA R27, R11, R27, R20 ;  /* 0x0000001b0b1b7223 */ /* 0x000fc60000000014 */
[----:B------:R-:W-:Y:S01]  /*2960*/  STG.E desc[UR14][R16.64+0x10], R25 ;  /* 0x0000101910007986 */ /* 0x000fe2000c10190e */
[-C--:B0-----:R-:W-:Y:S01]  /*2970*/  FMUL R26, R22, R18.reuse ;  /* 0x00000012161a7220 */ /* 0x081fe20000400000 */
[-C--:B-1----:R-:W-:Y:S02]  /*2980*/  FMUL R28, R27, R18.reuse ;  /* 0x000000121b1c7220 */ /* 0x082fe40000400000 */
[----:B------:R0:W-:Y:S04]  /*2990*/  STG.E desc[UR14][R16.64+0x14], R23 ;  /* 0x0000141710007986 */ /* 0x0001e8000c10190e */
[----:B------:R1:W-:Y:S04]  /*29a0*/  STG.E desc[UR14][R16.64+0x24], R29 ;  /* 0x0000241d10007986 */ /* 0x0003e8000c10190e */
[----:B------:R-:W2:Y:S04]  /*29b0*/  LDG.E R21, desc[UR14][R16.64+0x28] ;  /* 0x0000280e10157981 */ /* 0x000ea8000c1e1900 */
[----:B0-----:R-:W3:Y:S04]  /*29c0*/  LDG.E R23, desc[UR14][R16.64+0x2c] ;  /* 0x00002c0e10177981 */ /* 0x001ee8000c1e1900 */
[----:B------:R-:W4:Y:S04]  /*29d0*/  LDG.E R22, desc[UR14][R16.64+0x30] ;  /* 0x0000300e10167981 */ /* 0x000f28000c1e1900 */
[----:B------:R-:W5:Y:S04]  /*29e0*/  LDG.E R27, desc[UR14][R16.64+0x34] ;  /* 0x0000340e101b7981 */ /* 0x000f68000c1e1900 */
[----:B------:R-:W5:Y:S04]  /*29f0*/  LDG.E R25, desc[UR14][R16.64+0x38] ;  /* 0x0000380e10197981 */ /* 0x000f68000c1e1900 */
[----:B-1----:R-:W5:Y:S01]  /*2a00*/  LDG.E R29, desc[UR14][R16.64+0x3c] ;  /* 0x00003c0e101d7981 */ /* 0x002f62000c1e1900 */
[----:B------:R-:W-:-:S03]  /*2a10*/  FMUL R24, R24, R18 ;  /* 0x0000001218187220 */ /* 0x000fc60000400000 */
[----:B------:R-:W-:Y:S04]  /*2a20*/  STG.E desc[UR14][R16.64+0x1c], R26 ;  /* 0x00001c1a10007986 */ /* 0x000fe8000c10190e */
[----:B------:R0:W-:Y:S04]  /*2a30*/  STG.E desc[UR14][R16.64+0x18], R24 ;  /* 0x0000181810007986 */ /* 0x0001e8000c10190e */
[----:B------:R1:W-:Y:S01]  /*2a40*/  STG.E desc[UR14][R16.64+0x20], R28 ;  /* 0x0000201c10007986 */ /* 0x0003e2000c10190e */
[----:B------:R-:W-:-:S04]  /*2a50*/  UIADD3 UR6, UPT, UPT, UR6, 0x10, URZ ;  /* 0x0000001006067890 */ /* 0x000fc8000fffe0ff */
[----:B------:R-:W-:Y:S01]  /*2a60*/  UISETP.NE.AND UP0, UPT, UR6, UR10, UPT ;  /* 0x0000000a0600728c */ /* 0x000fe2000bf05270 */
[C-C-:B--2---:R-:W-:Y:S01]  /*2a70*/  FFMA R21, R11.reuse, R21, R20.reuse ;  /* 0x000000150b157223 */ /* 0x144fe20000000014 */
[C-C-:B---3--:R-:W-:Y:S01]  /*2a80*/  FFMA R23, R11.reuse, R23, R20.reuse ;  /* 0x000000170b177223 */ /* 0x148fe20000000014 */
[C-C-:B----4-:R-:W-:Y:S01]  /*2a90*/  FFMA R22, R11.reuse, R22, R20.reuse ;  /* 0x000000160b167223 */ /* 0x150fe20000000014 */
[C-C-:B-----5:R-:W-:Y:S01]  /*2aa0*/  FFMA R27, R11.reuse, R27, R20.reuse ;  /* 0x0000001b0b1b7223 */ /* 0x160fe20000000014 */
[C-C-:B0-----:R-:W-:Y:S01]  /*2ab0*/  FFMA R24, R11.reuse, R25, R20.reuse ;  /* 0x000000190b187223 */ /* 0x141fe20000000014 */
[----:B------:R-:W-:Y:S01]  /*2ac0*/  FFMA R26, R11, R29, R20 ;  /* 0x0000001d0b1a7223 */ /* 0x000fe20000000014 */
[-C--:B------:R-:W-:Y:S01]  /*2ad0*/  FMUL R21, R21, R18.reuse ;  /* 0x0000001215157220 */ /* 0x080fe20000400000 */
[-C--:B------:R-:W-:Y:S01]  /*2ae0*/  FMUL R23, R23, R18.reuse ;  /* 0x0000001217177220 */ /* 0x080fe20000400000 */
[-C--:B------:R-:W-:Y:S01]  /*2af0*/  FMUL R25, R22, R18.reuse ;  /* 0x0000001216197220 */ /* 0x080fe20000400000 */
[-C--:B------:R-:W-:Y:S01]  /*2b00*/  FMUL R27, R27, R18.reuse ;  /* 0x000000121b1b7220 */ /* 0x080fe20000400000 */
[-C--:B------:R-:W-:Y:S01]  /*2b10*/  FMUL R29, R24, R18.reuse ;  /* 0x00000012181d7220 */ /* 0x080fe20000400000 */
[----:B------:R-:W-:Y:S01]  /*2b20*/  FMUL R26, R26, R18 ;  /* 0x000000121a1a7220 */ /* 0x000fe20000400000 */
[----:B------:R1:W-:Y:S04]  /*2b30*/  STG.E desc[UR14][R16.64+0x28], R21 ;  /* 0x0000281510007986 */ /* 0x0003e8000c10190e */
[----:B------:R1:W-:Y:S04]  /*2b40*/  STG.E desc[UR14][R16.64+0x2c], R23 ;  /* 0x00002c1710007986 */ /* 0x0003e8000c10190e */
[----:B------:R1:W-:Y:S04]  /*2b50*/  STG.E desc[UR14][R16.64+0x30], R25 ;  /* 0x0000301910007986 */ /* 0x0003e8000c10190e */
[----:B------:R1:W-:Y:S04]  /*2b60*/  STG.E desc[UR14][R16.64+0x34], R27 ;  /* 0x0000341b10007986 */ /* 0x0003e8000c10190e */
[----:B------:R1:W-:Y:S04]  /*2b70*/  STG.E desc[UR14][R16.64+0x38], R29 ;  /* 0x0000381d10007986 */ /* 0x0003e8000c10190e */
[----:B------:R1:W-:Y:S01]  /*2b80*/  STG.E desc[UR14][R16.64+0x3c], R26 ;  /* 0x00003c1a10007986 */ /* 0x0003e2000c10190e */
[----:B------:R-:W-:Y:S05]  /*2b90*/  BRA.U UP0, `(.L_x_29) ;  /* 0xfffffff900e87547 */ /* 0x000fea000b83ffff */
[----:B------:R-:W-:-:S05]  /*2ba0*/  UMOV UR6, UR10 ;  /* 0x0000000a00067c82 */ /* 0x000fca0008000000 */
.L_x_28:
[----:B------:R-:W-:Y:S05]  /*2bb0*/  BRA.U !UP1, `(.L_x_30) ;  /* 0x0000000d09387547 */ /* 0x000fea000b800000 */
[----:B------:R-:W-:Y:S02]  /*2bc0*/  UIADD3 UR7, UPT, UPT, UR22, -0x1, URZ ;  /* 0xffffffff16077890 */ /* 0x000fe4000fffe0ff */
[----:B------:R-:W-:Y:S02]  /*2bd0*/  UISETP.NE.AND UP1, UPT, UR24, URZ, UPT ;  /* 0x000000ff1800728c */ /* 0x000fe4000bf25270 */
[----:B------:R-:W-:-:S09]  /*2be0*/  UISETP.GE.U32.AND UP0, UPT, UR7, 0x7, UPT ;  /* 0x000000070700788c */ /* 0x000fd2000bf06070 */
[----:B------:R-:W-:Y:S05]  /*2bf0*/  BRA.U !UP0, `(.L_x_31) ;  /* 0x0000000108947547 */ /* 0x000fea000b800000 */
[----:B-1----:R-:W0:Y:S01]  /*2c00*/  LDC.64 R16, c[0x0][0x3c8] ;  /* 0x0000f200ff107b82 */ /* 0x002e220000000a00 */
[----:B--2---:R-:W-:-:S05]  /*2c10*/  IADD3 R21, PT, PT, R8, UR6, RZ ;  /* 0x0000000608157c10 */ /* 0x004fca000fffe0ff */
[----:B0-----:R-:W-:-:S05]  /*2c20*/  IMAD.WIDE R16, R21, 0x4, R16 ;  /* 0x0000000415107825 */ /* 0x001fca00078e0210 */
[----:B------:R-:W2:Y:S04]  /*2c30*/  LDG.E R21, desc[UR14][R16.64] ;  /* 0x0000000e10157981 */ /* 0x000ea8000c1e1900 */
[----:B------:R-:W3:Y:S01]  /*2c40*/  LDG.E R23, desc[UR14][R16.64+0x4] ;  /* 0x0000040e10177981 */ /* 0x000ee2000c1e1900 */
[----:B------:R-:W-:-:S03]  /*2c50*/  FMUL R22, RZ, R10 ;  /* 0x0000000aff167220 */ /* 0x000fc60000400000 */
[----:B------:R-:W4:Y:S04]  /*2c60*/  LDG.E R20, desc[UR14][R16.64+0x8] ;  /* 0x0000080e10147981 */ /* 0x000f28000c1e1900 */
[----:B------:R-:W5:Y:S04]  /*2c70*/  LDG.E R24, desc[UR14][R16.64+0xc] ;  /* 0x00000c0e10187981 */ /* 0x000f68000c1e1900 */
[----:B------:R-:W5:Y:S04]  /*2c80*/  LDG.E R26, desc[UR14][R16.64+0x10] ;  /* 0x0000100e101a7981 */ /* 0x000f68000c1e1900 */
[----:B------:R-:W5:Y:S01]  /*2c90*/  LDG.E R25, desc[UR14][R16.64+0x14] ;  /* 0x0000140e10197981 */ /* 0x000f62000c1e1900 */
[C-C-:B--2---:R-:W-:Y:S01]  /*2ca0*/  FFMA R21, R11.reuse, R21, R22.reuse ;  /* 0x000000150b157223 */ /* 0x144fe20000000016 */
[----:B---3--:R-:W-:-:S03]  /*2cb0*/  FFMA R23, R11, R23, R22 ;  /* 0x000000170b177223 */ /* 0x008fc60000000016 */
[-C--:B------:R-:W-:Y:S02]  /*2cc0*/  FMUL R27, R21, R18.reuse ;  /* 0x00000012151b7220 */ /* 0x080fe40000400000 */
[----:B------:R-:W2:Y:S01]  /*2cd0*/  LDG.E R21, desc[UR14][R16.64+0x18] ;  /* 0x0000180e10157981 */ /* 0x000ea2000c1e1900 */
[----:B------:R-:W-:-:S03]  /*2ce0*/  FMUL R29, R23, R18 ;  /* 0x00000012171d7220 */ /* 0x000fc60000400000 */
[----:B------:R-:W3:Y:S01]  /*2cf0*/  LDG.E R23, desc[UR14][R16.64+0x1c] ;  /* 0x00001c0e10177981 */ /* 0x000ee2000c1e1900 */
[C-C-:B----4-:R-:W-:Y:S01]  /*2d00*/  FFMA R20, R11.reuse, R20, R22.reuse ;  /* 0x000000140b147223 */ /* 0x150fe20000000016 */
[C-C-:B-----5:R-:W-:Y:S02]  /*2d10*/  FFMA R24, R11.reuse, R24, R22.reuse ;  /* 0x000000180b187223 */ /* 0x160fe40000000016 */
[----:B------:R0:W-:Y:S04]  /*2d20*/  STG.E desc[UR14][R16.64], R27 ;  /* 0x0000001b10007986 */ /* 0x0001e8000c10190e */
[----:B------:R2:W-:Y:S01]  /*2d30*/  STG.E desc[UR14][R16.64+0x4], R29 ;  /* 0x0000041d10007986 */ /* 0x0005e2000c10190e */
[C-C-:B------:R-:W-:Y:S01]  /*2d40*/  FFMA R25, R11.reuse, R25, R22.reuse ;  /* 0x000000190b197223 */ /* 0x140fe20000000016 */
[----:B------:R-:W-:Y:S01]  /*2d50*/  FMUL R20, R20, R18 ;  /* 0x0000001214147220 */ /* 0x000fe20000400000 */
[----:B0-----:R-:W-:-:S02]  /*2d60*/  FFMA R27, R11, R26, R22 ;  /* 0x0000001a0b1b7223 */ /* 0x001fc40000000016 */
[-C--:B------:R-:W-:Y:S02]  /*2d70*/  FMUL R25, R25, R18.reuse ;  /* 0x0000001219197220 */ /* 0x080fe40000400000 */
[-C--:B------:R-:W-:Y:S01]  /*2d80*/  FMUL R27, R27, R18.reuse ;  /* 0x000000121b1b7220 */ /* 0x080fe20000400000 */
[----:B------:R0:W-:Y:S04]  /*2d90*/  STG.E desc[UR14][R16.64+0x8], R20 ;  /* 0x0000081410007986 */ /* 0x0001e8000c10190e */
[----:B------:R0:W-:Y:S04]  /*2da0*/  STG.E desc[UR14][R16.64+0x10], R27 ;  /* 0x0000101b10007986 */ /* 0x0001e8000c10190e */
[----:B------:R0:W-:Y:S01]  /*2db0*/  STG.E desc[UR14][R16.64+0x14], R25 ;  /* 0x0000141910007986 */ /* 0x0001e2000c10190e */
[----:B------:R-:W-:Y:S01]  /*2dc0*/  UIADD3 UR6, UPT, UPT, UR6, 0x8, URZ ;  /* 0x0000000806067890 */ /* 0x000fe2000fffe0ff */
[C-C-:B--2---:R-:W-:Y:S01]  /*2dd0*/  FFMA R29, R11.reuse, R21, R22.reuse ;  /* 0x000000150b1d7223 */ /* 0x144fe20000000016 */
[----:B---3--:R-:W-:Y:S01]  /*2de0*/  FFMA R23, R11, R23, R22 ;  /* 0x000000170b177223 */ /* 0x008fe20000000016 */
[----:B------:R-:W-:-:S02]  /*2df0*/  FMUL R21, R24, R18 ;  /* 0x0000001218157220 */ /* 0x000fc40000400000 */
[-C--:B------:R-:W-:Y:S01]  /*2e00*/  FMUL R29, R29, R18.reuse ;  /* 0x000000121d1d7220 */ /* 0x080fe20000400000 */
[----:B------:R-:W-:Y:S02]  /*2e10*/  FMUL R23, R23, R18 ;  /* 0x0000001217177220 */ /* 0x000fe40000400000 */
[----:B------:R0:W-:Y:S04]  /*2e20*/  STG.E desc[UR14][R16.64+0xc], R21 ;  /* 0x00000c1510007986 */ /* 0x0001e8000c10190e */
[----:B------:R0:W-:Y:S04]  /*2e30*/  STG.E desc[UR14][R16.64+0x18], R29 ;  /* 0x0000181d10007986 */ /* 0x0001e8000c10190e */
[----:B------:R0:W-:Y:S02]  /*2e40*/  STG.E desc[UR14][R16.64+0x1c], R23 ;  /* 0x00001c1710007986 */ /* 0x0001e4000c10190e */
.L_x_31:
[----:B------:R-:W-:Y:S05]  /*2e50*/  BRA.U !UP1, `(.L_x_30) ;  /* 0x0000000909907547 */ /* 0x000fea000b800000 */
[----:B------:R-:W-:Y:S02]  /*2e60*/  UISETP.GE.U32.AND UP0, UPT, UR27, 0x3, UPT ;  /* 0x000000031b00788c */ /* 0x000fe4000bf06070 */
[----:B------:R-:W-:-:S07]  /*2e70*/  UISETP.NE.AND UP1, UPT, UR23, URZ, UPT ;  /* 0x000000ff1700728c */ /* 0x000fce000bf25270 */
[----:B------:R-:W-:Y:S05]  /*2e80*/  BRA.U !UP0, `(.L_x_32) ;  /* 0x0000000108607547 */ /* 0x000fea000b800000 */
[----:B01----:R-:W0:Y:S01]  /*2e90*/  LDC.64 R16, c[0x0][0x3c8] ;  /* 0x0000f200ff107b82 */ /* 0x003e220000000a00 */
[----:B--2---:R-:W-:-:S05]  /*2ea0*/  IADD3 R21, PT, PT, R8, UR6, RZ ;  /* 0x0000000608157c10 */ /* 0x004fca000fffe0ff */
[----:B0-----:R-:W-:-:S05]  /*2eb0*/  IMAD.WIDE R16, R21, 0x4, R16 ;  /* 0x0000000415107825 */ /* 0x001fca00078e0210 */
[----:B------:R-:W2:Y:S04]  /*2ec0*/  LDG.E R20, desc[UR14][R16.64] ;  /* 0x0000000e10147981 */ /* 0x000ea8000c1e1900 */
[----:B------:R-:W3:Y:S04]  /*2ed0*/  LDG.E R22, desc[UR14][R16.64+0x4] ;  /* 0x0000040e10167981 */ /* 0x000ee8000c1e1900 */
[----:B------:R-:W4:Y:S04]  /*2ee0*/  LDG.E R24, desc[UR14][R16.64+0x8] ;  /* 0x0000080e10187981 */ /* 0x000f28000c1e1900 */
[----:B------:R-:W5:Y:S01]  /*2ef0*/  LDG.E R26, desc[UR14][R16.64+0xc] ;  /* 0x00000c0e101a7981 */ /* 0x000f62000c1e1900 */
[----:B------:R-:W-:Y:S01]  /*2f00*/  UIADD3 UR6, UPT, UPT, UR6, 0x4, URZ ;  /* 0x0000000406067890 */ /* 0x000fe2000fffe0ff */
[C---:B--2---:R-:W-:Y:S01]  /*2f10*/  FMUL R21, R11.reuse, R20 ;  /* 0x000000140b157220 */ /* 0x044fe20000400000 */
[----:B---3--:R-:W-:-:S03]  /*2f20*/  FMUL R23, R11, R22 ;  /* 0x000000160b177220 */ /* 0x008fc60000400000 */
[----:B------:R-:W-:Y:S01]  /*2f30*/  FFMA R21, RZ, R10, R21 ;  /* 0x0000000aff157223 */ /* 0x000fe20000000015 */
[----:B----4-:R-:W-:Y:S01]  /*2f40*/  FMUL R25, R11, R24 ;  /* 0x000000180b197220 */ /* 0x010fe20000400000 */
[----:B------:R-:W-:Y:S02]  /*2f50*/  FFMA R23, RZ, R10, R23 ;  /* 0x0000000aff177223 */ /* 0x000fe40000000017 */
[----:B------:R-:W-:Y:S01]  /*2f60*/  FMUL R21, R21, R18 ;  /* 0x0000001215157220 */ /* 0x000fe20000400000 */
[----:B-----5:R-:W-:Y:S01]  /*2f70*/  FMUL R27, R11, R26 ;  /* 0x0000001a0b1b7220 */ /* 0x020fe20000400000 */
[----:B------:R-:W-:Y:S01]  /*2f80*/  FFMA R25, RZ, R10, R25 ;  /* 0x0000000aff197223 */ /* 0x000fe20000000019 */
[----:B------:R-:W-:Y:S02]  /*2f90*/  FMUL R23, R23, R18 ;  /* 0x0000001217177220 */ /* 0x000fe40000400000 */
[----:B------:R3:W-:Y:S01]  /*2fa0*/  STG.E desc[UR14][R16.64], R21 ;  /* 0x0000001510007986 */ /* 0x0007e2000c10190e */
[----:B------:R-:W-:Y:S01]  /*2fb0*/  FFMA R27, RZ, R10, R27 ;  /* 0x0000000aff1b7223 */ /* 0x000fe2000000001b */
[----:B------:R-:W-:-:S02]  /*2fc0*/  FMUL R25, R25, R18 ;  /* 0x0000001219197220 */ /* 0x000fc40000400000 */
[----:B------:R3:W-:Y:S01]  /*2fd0*/  STG.E desc[UR14][R16.64+0x4], R23 ;  /* 0x0000041710007986 */ /* 0x0007e2000c10190e */
[----:B------:R-:W-:-:S03]  /*2fe0*/  FMUL R27, R27, R18 ;  /* 0x000000121b1b7220 */ /* 0x000fc60000400000 */
[----:B------:R3:W-:Y:S04]  /*2ff0*/  STG.E desc[UR14][R16.64+0x8], R25 ;  /* 0x0000081910007986 */ /* 0x0007e8000c10190e */
[----:B------:R3:W-:Y:S02]  /*3000*/  STG.E desc[UR14][R16.64+0xc], R27 ;  /* 0x00000c1b10007986 */ /* 0x0007e4000c10190e */
.L_x_32:
[----:B------:R-:W-:Y:S05]  /*3010*/  BRA.U !UP1, `(.L_x_30) ;  /* 0x0000000909207547 */ /* 0x000fea000b800000 */
[----:B01-3--:R-:W0:Y:S01]  /*3020*/  LDC.64 R16, c[0x0][0x3c8] ;  /* 0x0000f200ff107b82 */ /* 0x00be220000000a00 */
[----:B--2---:R-:W-:-:S05]  /*3030*/  IADD3 R21, PT, PT, R8, UR6, RZ ;  /* 0x0000000608157c10 */ /* 0x004fca000fffe0ff */
[----:B0-----:R-:W-:-:S05]  /*3040*/  IMAD.WIDE R16, R21, 0x4, R16 ;  /* 0x0000000415107825 */ /* 0x001fca00078e0210 */
[----:B------:R-:W2:Y:S01]  /*3050*/  LDG.E R8, desc[UR14][R16.64] ;  /* 0x0000000e10087981 */ /* 0x000ea2000c1e1900 */
[----:B------:R-:W-:Y:S01]  /*3060*/  FMUL R10, RZ, R10 ;  /* 0x0000000aff0a7220 */ /* 0x000fe20000400000 */
[----:B------:R-:W-:-:S03]  /*3070*/  UISETP.NE.AND UP0, UPT, UR23, 0x1, UPT ;  /* 0x000000011700788c */ /* 0x000fc6000bf05270 */
[----:B--2---:R-:W-:-:S04]  /*3080*/  FFMA R21, R11, R8, R10 ;  /* 0x000000080b157223 */ /* 0x004fc8000000000a */
[----:B------:R-:W-:-:S05]  /*3090*/  FMUL R21, R21, R18 ;  /* 0x0000001215157220 */ /* 0x000fca0000400000 */
[----:B------:R4:W-:Y:S01]  /*30a0*/  STG.E desc[UR14][R16.64], R21 ;  /* 0x0000001510007986 */ /* 0x0009e2000c10190e */
[----:B------:R-:W-:Y:S05]  /*30b0*/  BRA.U !UP0, `(.L_x_30) ;  /* 0x0000000508f87547 */ /* 0x000fea000b800000 */
[----:B------:R-:W4:Y:S01]  /*30c0*/  LDG.E R8, desc[UR14][R16.64+0x4] ;  /* 0x0000040e10087981 */ /* 0x000f22000c1e1900 */
[----:B------:R-:W-:Y:S01]  /*30d0*/  UISETP.NE.AND UP0, UPT, UR23, 0x2, UPT ;  /* 0x000000021700788c */ /* 0x000fe2000bf05270 */
[----:B----4-:R-:W-:-:S04]  /*30e0*/  FFMA R21, R11, R8, R10 ;  /* 0x000000080b157223 */ /* 0x010fc8000000000a */
[----:B------:R-:W-:-:S05]  /*30f0*/  FMUL R21, R21, R18 ;  /* 0x0000001215157220 */ /* 0x000fca0000400000 */
[----:B------:R0:W-:Y:S01]  /*3100*/  STG.E desc[UR14][R16.64+0x4], R21 ;  /* 0x0000041510007986 */ /* 0x0001e2000c10190e */
[----:B------:R-:W-:Y:S05]  /*3110*/  BRA.U !UP0, `(.L_x_30) ;  /* 0x0000000508e07547 */ /* 0x000fea000b800000 */
[----:B------:R-:W2:Y:S02]  /*3120*/  LDG.E R8, desc[UR14][R16.64+0x8] ;  /* 0x0000080e10087981 */ /* 0x000ea4000c1e1900 */
[----:B--2---:R-:W-:-:S04]  /*3130*/  FFMA R11, R11, R8, R10 ;  /* 0x000000080b0b7223 */ /* 0x004fc8000000000a */
[----:B------:R-:W-:-:S05]  /*3140*/  FMUL R11, R11, R18 ;  /* 0x000000120b0b7220 */ /* 0x000fca0000400000 */
[----:B------:R1:W-:Y:S01]  /*3150*/  STG.E desc[UR14][R16.64+0x8], R11 ;  /* 0x0000080b10007986 */ /* 0x0003e2000c10190e */
[----:B------:R-:W-:Y:S05]  /*3160*/  BRA `(.L_x_30) ;  /* 0x0000000400cc7947 */ /* 0x000fea0003800000 */
.L_x_27:
[----:B------:R-:W-:-:S05]  /*3170*/  UMOV UR6, URZ ;  /* 0x000000ff00067c82 */ /* 0x000fca0008000000 */
.L_x_38:
[----:B------:R-:W-:Y:S01]  /*3180*/  UISETP.GE.U32.AND UP0, UPT, UR21, 0x7, UPT ;  /* 0x000000071500788c */ /* 0x000fe2000bf06070 */
[----:B--2---:R-:W-:Y:S01]  /*3190*/  HFMA2 R21, -RZ, RZ, 0, 0 ;  /* 0x00000000ff157431 */ /* 0x004fe200000001ff */
[----:B0-----:R-:W-:-:S07]  /*31a0*/  MOV R16, RZ ;  /* 0x000000ff00107202 */ /* 0x001fce0000000f00 */
[----:B------:R-:W-:Y:S05]  /*31b0*/  BRA.U !UP0, `(.L_x_33) ;  /* 0x0000000108ac7547 */ /* 0x000fea000b800000 */
[----:B------:R-:W0:Y:S01]  /*31c0*/  LDC R17, c[0x0][0x39c] ;  /* 0x0000e700ff117b82 */ /* 0x000e220000000800 */
[----:B------:R-:W-:Y:S01]  /*31d0*/  MOV R21, RZ ;  /* 0x000000ff00157202 */ /* 0x000fe20000000f00 */
[----:B------:R-:W1:Y:S01]  /*31e0*/  LDCU UR7, c[0x0][0x3a8] ;  /* 0x00007500ff0777ac */ /* 0x000e620008000800 */
[----:B------:R-:W-:-:S07]  /*31f0*/  MOV R16, RZ ;  /* 0x000000ff00107202 */ /* 0x000fce0000000f00 */
.L_x_34:
[----:B-1----:R-:W-:Y:S02]  /*3200*/  IMAD R20, R3, UR7, R16 ;  /* 0x0000000703147c24 */ /* 0x002fe4000f8e0210 */
[C---:B0-----:R-:W-:Y:S01]  /*3210*/  IMAD R22, R16.reuse, R17, UR6 ;  /* 0x0000000610167e24 */ /* 0x041fe2000f8e0211 */
[----:B------:R-:W-:Y:S02]  /*3220*/  IADD3 R16, PT, PT, R16, 0x8, RZ ;  /* 0x0000000810107810 */ /* 0x000fe40007ffe0ff */
[----:B------:R-:W-:Y:S02]  /*3230*/  LEA R20, R20, UR31, 0x2 ;  /* 0x0000001f14147c11 */ /* 0x000fe4000f8e10ff */
[----:B------:R-:W-:Y:S02]  /*3240*/  LEA R24, R22, UR29, 0x2 ;  /* 0x0000001d16187c11 */ /* 0x000fe4000f8e10ff */
[----:B------:R-:W-:Y:S01]  /*3250*/  ISETP.NE.AND P0, PT, R16, UR8, PT ;  /* 0x0000000810007c0c */ /* 0x000fe2000bf05270 */
[----:B------:R-:W-:Y:S01]  /*3260*/  LDS R22, [R20] ;  /* 0x0000000014167984 */ /* 0x000fe20000000800 */
[----:B------:R-:W-:-:S03]  /*3270*/  LEA R26, R17, R24, 0x2 ;  /* 0x00000018111a7211 */ /* 0x000fc600078e10ff */
[----:B------:R-:W0:Y:S04]  /*3280*/  LDS R23, [R24] ;  /* 0x0000000018177984 */ /* 0x000e280000000800 */
[----:B------:R-:W-:Y:S04]  /*3290*/  LDS R28, [R20+0x8] ;  /* 0x00000800141c7984 */ /* 0x000fe80000000800 */
[----:B------:R-:W-:Y:S01]  /*32a0*/  LDS R24, [R20+0xc] ;  /* 0x00000c0014187984 */ /* 0x000fe20000000800 */
[----:B0-----:R-:W-:Y:S01]  /*32b0*/  FFMA R22, R22, R23, R21 ;  /* 0x0000001716167223 */ /* 0x001fe20000000015 */
[----:B------:R-:W-:-:S02]  /*32c0*/  LEA R23, R17, R26, 0x2 ;  /* 0x0000001a11177211 */ /* 0x000fc400078e10ff */
[----:B------:R-:W-:Y:S02]  /*32d0*/  LDS R21, [R20+0x4] ;  /* 0x0000040014157984 */ /* 0x000fe40000000800 */
[C---:B------:R-:W-:Y:S02]  /*32e0*/  LEA R27, R17.reuse, R23, 0x2 ;  /* 0x00000017111b7211 */ /* 0x040fe400078e10ff */
[----:B------:R-:W0:Y:S02]  /*32f0*/  LDS R26, [R26] ;  /* 0x000000001a1a7984 */ /* 0x000e240000000800 */
[----:B------:R-:W-:Y:S02]  /*3300*/  LEA R29, R17, R27, 0x2 ;  /* 0x0000001b111d7211 */ /* 0x000fe400078e10ff */
[----:B------:R-:W1:Y:S01]  /*3310*/  LDS R25, [R23] ;  /* 0x0000000017197984 */ /* 0x000e620000000800 */
[----:B0-----:R-:W-:Y:S01]  /*3320*/  FFMA R21, R21, R26, R22 ;  /* 0x0000001a15157223 */ /* 0x001fe20000000016 */
[----:B------:R-:W-:-:S02]  /*3330*/  LEA R26, R17, R29, 0x2 ;  /* 0x0000001d111a7211 */ /* 0x000fc400078e10ff */
[----:B------:R-:W-:Y:S01]  /*3340*/  LDS R22, [R29] ;  /* 0x000000001d167984 */ /* 0x000fe20000000800 */
[----:B-1----:R-:W-:-:S03]  /*3350*/  FFMA R25, R28, R25, R21 ;  /* 0x000000191c197223 */ /* 0x002fc60000000015 */
[----:B------:R-:W0:Y:S04]  /*3360*/  LDS R28, [R27] ;  /* 0x000000001b1c7984 */ /* 0x000e280000000800 */
[----:B------:R-:W1:Y:S04]  /*3370*/  LDS R21, [R20+0x10] ;  /* 0x0000100014157984 */ /* 0x000e680000000800 */
[----:B------:R2:W-:Y:S04]  /*3380*/  LDS R23, [R26] ;  /* 0x000000001a177984 */ /* 0x0005e80000000800 */
[----:B------:R-:W-:Y:S01]  /*3390*/  LDS R27, [R20+0x18] ;  /* 0x00001800141b7984 */ /* 0x000fe20000000800 */
[----:B--2---:R-:W-:Y:S01]  /*33a0*/  LEA R26, R17, R26, 0x2 ;  /* 0x0000001a111a7211 */ /* 0x004fe200078e10ff */
[----:B0-----:R-:W-:-:S02]  /*33b0*/  FFMA R28, R24, R28, R25 ;  /* 0x0000001c181c7223 */ /* 0x001fc40000000019 */
[----:B------:R-:W0:Y:S02]  /*33c0*/  LDS R24, [R20+0x14] ;  /* 0x0000140014187984 */ /* 0x000e240000000800 */
[----:B-1----:R-:W-:Y:S01]  /*33d0*/  FFMA R25, R21, R22, R28 ;  /* 0x0000001615197223 */ /* 0x002fe2000000001c */
[----:B------:R-:W-:Y:S01]  /*33e0*/  LEA R28, R17, R26, 0x2 ;  /* 0x0000001a111c7211 */ /* 0x000fe200078e10ff */
[----:B------:R-:W1:Y:S04]  /*33f0*/  LDS R21, [R26] ;  /* 0x000000001a157984 */ /* 0x000e680000000800 */
[----:B------:R-:W-:Y:S04]  /*3400*/  LDS R22, [R20+0x1c] ;  /* 0x00001c0014167984 */ /* 0x000fe80000000800 */
[----:B------:R-:W2:Y:S01]  /*3410*/  LDS R28, [R28] ;  /* 0x000000001c1c7984 */ /* 0x000ea20000000800 */
[----:B0-----:R-:W-:-:S04]  /*3420*/  FFMA R24, R24, R23, R25 ;  /* 0x0000001718187223 */ /* 0x001fc80000000019 */
[----:B-1----:R-:W-:-:S04]  /*3430*/  FFMA R21, R27, R21, R24 ;  /* 0x000000151b157223 */ /* 0x002fc80000000018 */
[----:B--2---:R-:W-:Y:S01]  /*3440*/  FFMA R21, R22, R28, R21 ;  /* 0x0000001c16157223 */ /* 0x004fe20000000015 */
[----:B------:R-:W-:Y:S06]  /*3450*/  @P0 BRA `(.L_x_34) ;  /* 0xfffffffc00680947 */ /* 0x000fec000383ffff */
[----:B------:R-:W-:-:S07]  /*3460*/  MOV R16, UR8 ;  /* 0x0000000800107c02 */ /* 0x000fce0008000f00 */
.L_x_33:
[----:B------:R-:W-:-:S09]  /*3470*/  UISETP.NE.AND UP0, UPT, UR20, URZ, UPT ;  /* 0x000000ff1400728c */ /* 0x000fd2000bf05270 */
[----:B------:R-:W-:Y:S05]  /*3480*/  BRA.U !UP0, `(.L_x_35) ;  /* 0x0000000108d47547 */ /* 0x000fea000b800000 */
[----:B------:R-:W-:Y:S02]  /*3490*/  UISETP.GE.U32.AND UP0, UPT, UR26, 0x3, UPT ;  /* 0x000000031a00788c */ /* 0x000fe4000bf06070 */
[----:B------:R-:W-:-:S07]  /*34a0*/  UISETP.NE.AND UP1, UPT, UR19, URZ, UPT ;  /* 0x000000ff1300728c */ /* 0x000fce000bf25270 */
[----:B------:R-:W-:Y:S05]  /*34b0*/  BRA.U !UP0, `(.L_x_36) ;  /* 0x0000000108587547 */ /* 0x000fea000b800000 */
[----:B------:R-:W0:Y:S01]  /*34c0*/  LDC R17, c[0x0][0x39c] ;  /* 0x0000e700ff117b82 */ /* 0x000e220000000800 */
[----:B------:R-:W1:Y:S02]  /*34d0*/  LDCU UR7, c[0x0][0x3a8] ;  /* 0x00007500ff0777ac */ /* 0x000e640008000800 */
[----:B-1----:R-:W-:Y:S02]  /*34e0*/  IMAD R20, R3, UR7, R16 ;  /* 0x0000000703147c24 */ /* 0x002fe4000f8e0210 */
[----:B0-----:R-:W-:-:S03]  /*34f0*/  IMAD R22, R16, R17, UR6 ;  /* 0x0000000610167e24 */ /* 0x001fc6000f8e0211 */
[----:B------:R-:W-:Y:S02]  /*3500*/  LEA R20, R20, UR31, 0x2 ;  /* 0x0000001f14147c11 */ /* 0x000fe4000f8e10ff */
[----:B------:R-:W-:Y:S02]  /*3510*/  IADD3 R16, PT, PT, R16, 0x4, RZ ;  /* 0x0000000410107810 */ /* 0x000fe40007ffe0ff */
[----:B------:R-:W-:Y:S01]  /*3520*/  LEA R24, R22, UR29, 0x2 ;  /* 0x0000001d16187c11 */ /* 0x000fe2000f8e10ff */
[----:B------:R-:W-:Y:S03]  /*3530*/  LDS R28, [R20+0x8] ;  /* 0x00000800141c7984 */ /* 0x000fe60000000800 */
[C---:B------:R-:W-:Y:S01]  /*3540*/  LEA R26, R17.reuse, R24, 0x2 ;  /* 0x00000018111a7211 */ /* 0x040fe200078e10ff */
[----:B------:R-:W-:Y:S04]  /*3550*/  LDS R22, [R20] ;  /* 0x0000000014167984 */ /* 0x000fe80000000800 */
[----:B------:R-:W0:Y:S02]  /*3560*/  LDS R23, [R24] ;  /* 0x0000000018177984 */ /* 0x000e240000000800 */
[----:B0-----:R-:W-:Y:S01]  /*3570*/  FFMA R22, R22, R23, R21 ;  /* 0x0000001716167223 */ /* 0x001fe20000000015 */
[C---:B------:R-:W-:Y:S01]  /*3580*/  LEA R23, R17.reuse, R26, 0x2 ;  /* 0x0000001a11177211 */ /* 0x040fe200078e10ff */
[----:B------:R-:W-:Y:S03]  /*3590*/  LDS R21, [R20+0x4] ;  /* 0x0000040014157984 */ /* 0x000fe60000000800 */
[----:B------:R-:W-:Y:S01]  /*35a0*/  LEA R25, R17, R23, 0x2 ;  /* 0x0000001711197211 */ /* 0x000fe200078e10ff */
[----:B------:R-:W0:Y:S04]  /*35b0*/  LDS R26, [R26] ;  /* 0x000000001a1a7984 */ /* 0x000e280000000800 */
[----:B------:R-:W1:Y:S04]  /*35c0*/  LDS R23, [R23] ;  /* 0x0000000017177984 */ /* 0x000e680000000800 */
[----:B------:R-:W-:Y:S04]  /*35d0*/  LDS R17, [R20+0xc] ;  /* 0x00000c0014117984 */ /* 0x000fe80000000800 */
[----:B------:R-:W2:Y:S01]  /*35e0*/  LDS R25, [R25] ;  /* 0x0000000019197984 */ /* 0x000ea20000000800 */
[----:B0-----:R-:W-:-:S04]  /*35f0*/  FFMA R21, R21, R26, R22 ;  /* 0x0000001a15157223 */ /* 0x001fc80000000016 */
[----:B-1----:R-:W-:-:S04]  /*3600*/  FFMA R21, R28, R23, R21 ;  /* 0x000000171c157223 */ /* 0x002fc80000000015 */
[----:B--2---:R-:W-:-:S07]  /*3610*/  FFMA R21, R17, R25, R21 ;  /* 0x0000001911157223 */ /* 0x004fce0000000015 */
.L_x_36:
[----:B------:R-:W-:Y:S05]  /*3620*/  BRA.U !UP1, `(.L_x_35) ;  /* 0x00000001096c7547 */ /* 0x000fea000b800000 */
[----:B------:R-:W-:Y:S02]  /*3630*/  UISETP.NE.AND UP0, UPT, UR30, URZ, UPT ;  /* 0x000000ff1e00728c */ /* 0x000fe4000bf05270 */
        /* <DEDUP_REMOVED lines=8> */
[----:B------:R-:W-:Y:S02]  /*36c0*/  LEA R22, R20, UR29, 0x2 ;  /* 0x0000001d14167c11 */ /* 0x000fe4000f8e10ff */
[----:B------:R-:W-:Y:S02]  /*36d0*/  LDS R20, [R17] ;  /* 0x0000000011147984 */ /* 0x000fe40000000800 */
[----:B------:R-:W-:Y:S02]  /*36e0*/  LEA R24, R23, R22, 0x2 ;  /* 0x0000001617187211 */ /* 0x000fe400078e10ff */
[----:B------:R-:W0:Y:S04]  /*36f0*/  LDS R22, [R22] ;  /* 0x0000000016167984 */ /* 0x000e280000000800 */
[----:B------:R-:W-:Y:S04]  /*3700*/  LDS R23, [R17+0x4] ;  /* 0x0000040011177984 */ /* 0x000fe80000000800 */
[----:B------:R-:W1:Y:S01]  /*3710*/  LDS R24, [R24] ;  /* 0x0000000018187984 */ /* 0x000e620000000800 */
[----:B0-----:R-:W-:-:S04]  /*3720*/  FFMA R20, R20, R22, R21 ;  /* 0x0000001614147223 */ /* 0x001fc80000000015 */
[----:B-1----:R-:W-:-:S07]  /*3730*/  FFMA R21, R23, R24, R20 ;  /* 0x0000001817157223 */ /* 0x002fce0000000014 */
.L_x_37:
[----:B------:R-:W-:Y:S05]  /*3740*/  BRA.U !UP1, `(.L_x_35) ;  /* 0x0000000109247547 */ /* 0x000fea000b800000 */
[----:B------:R-:W0:Y:S01]  /*3750*/  LDC R23, c[0x0][0x39c] ;  /* 0x0000e700ff177b82 */ /* 0x000e220000000800 */
[----:B------:R-:W1:Y:S02]  /*3760*/  LDCU UR7, c[0x0][0x3a8] ;  /* 0x00007500ff0777ac */ /* 0x000e640008000800 */
[----:B-1----:R-:W-:Y:S02]  /*3770*/  IMAD R17, R3, UR7, R16 ;  /* 0x0000000703117c24 */ /* 0x002fe4000f8e0210 */
[----:B0-----:R-:W-:-:S03]  /*3780*/  IMAD R16, R16, R23, UR6 ;  /* 0x0000000610107e24 */ /* 0x001fc6000f8e0217 */
[----:B------:R-:W-:Y:S02]  /*3790*/  LEA R17, R17, UR31, 0x2 ;  /* 0x0000001f11117c11 */ /* 0x000fe4000f8e10ff */
[----:B------:R-:W-:-:S03]  /*37a0*/  LEA R20, R16, UR29, 0x2 ;  /* 0x0000001d10147c11 */ /* 0x000fc6000f8e10ff */
[----:B------:R-:W-:Y:S04]  /*37b0*/  LDS R16, [R17] ;  /* 0x0000000011107984 */ /* 0x000fe80000000800 */
[----:B------:R-:W0:Y:S02]  /*37c0*/  LDS R20, [R20] ;  /* 0x0000000014147984 */ /* 0x000e240000000800 */
[----:B0-----:R-:W-:-:S07]  /*37d0*/  FFMA R21, R16, R20, R21 ;  /* 0x0000001410157223 */ /* 0x001fce0000000015 */
.L_x_35:
[----:B------:R-:W0:Y:S01]  /*37e0*/  LDC.64 R16, c[0x0][0x3c8] ;  /* 0x0000f200ff107b82 */ /* 0x000e220000000a00 */
[----:B------:R-:W-:Y:S01]  /*37f0*/  IADD3 R23, PT, PT, R8, UR6, RZ ;  /* 0x0000000608177c10 */ /* 0x000fe2000fffe0ff */
[----:B------:R-:W1:Y:S04]  /*3800*/  LDCU UR7, c[0x0][0x39c] ;  /* 0x00007380ff0777ac */ /* 0x000e680008000800 */
[----:B0-----:R-:W-:-:S05]  /*3810*/  IMAD.WIDE R16, R23, 0x4, R16 ;  /* 0x0000000417107825 */ /* 0x001fca00078e0210 */
[----:B------:R-:W2:Y:S01]  /*3820*/  LDG.E R20, desc[UR14][R16.64] ;  /* 0x0000000e10147981 */ /* 0x000ea2000c1e1900 */
[----:B------:R-:W-:-:S04]  /*3830*/  UIADD3 UR6, UPT, UPT, UR6, 0x1, URZ ;  /* 0x0000000106067890 */ /* 0x000fc8000fffe0ff */
[----:B-1----:R-:W-:Y:S01]  /*3840*/  UISETP.NE.AND UP0, UPT, UR6, UR7, UPT ;  /* 0x000000070600728c */ /* 0x002fe2000bf05270 */
[----:B--2---:R-:W-:-:S04]  /*3850*/  FMUL R23, R11, R20 ;  /* 0x000000140b177220 */ /* 0x004fc80000400000 */
[----:B------:R-:W-:-:S04]  /*3860*/  FFMA R23, R10, R21, R23 ;  /* 0x000000150a177223 */ /* 0x000fc80000000017 */
[----:B------:R-:W-:-:S05]  /*3870*/  FMUL R23, R23, R18 ;  /* 0x0000001217177220 */ /* 0x000fca0000400000 */
[----:B------:R0:W-:Y:S01]  /*3880*/  STG.E desc[UR14][R16.64], R23 ;  /* 0x0000001710007986 */ /* 0x0001e2000c10190e */
[----:B------:R-:W-:Y:S05]  /*3890*/  BRA.U UP0, `(.L_x_38) ;  /* 0xfffffff900387547 */ /* 0x000fea000b83ffff */
.L_x_30:
[----:B------:R-:W5:Y:S01]  /*38a0*/  LDCU UR6, c[0x0][0x3a4] ;  /* 0x00007480ff0677ac */ /* 0x000f620008000800 */
[----:B------:R0:W-:Y:S01]  /*38b0*/  STG.E desc[UR14][R12.64], R9 ;  /* 0x000000090c007986 */ /* 0x0001e2000c10190e */
[----:B------:R-:W-:-:S03]  /*38c0*/  UIADD3 UR5, UPT, UPT, UR5, 0x1, URZ ;  /* 0x0000000105057890 */ /* 0x000fc6000fffe0ff */
[----:B------:R0:W-:Y:S01]  /*38d0*/  STG.E desc[UR14][R14.64], R19 ;  /* 0x000000130e007986 */ /* 0x0001e2000c10190e */
[----:B-----5:R-:W-:-:S09]  /*38e0*/  UISETP.NE.AND UP0, UPT, UR5, UR6, UPT ;  /* 0x000000060500728c */ /* 0x020fd2000bf05270 */
[----:B0-----:R-:W-:Y:S05]  /*38f0*/  BRA.U !UP0, `(.L_x_5) ;  /* 0x00000025088c7547 */ /* 0x001fea000b800000 */
[----:B------:R-:W-:Y:S05]  /*3900*/  BRA `(.L_x_39) ;  /* 0xffffffd000947947 */ /* 0x000fea000383ffff */
.L_x_6:
[----:B------:R-:W2:Y:S02]  /*3910*/  LDCU UR5, c[0x0][0x3a8] ;  /* 0x00007500ff0577ac */ /* 0x000ea40008000800 */
[----:B--2---:R-:W-:-:S09]  /*3920*/  UISETP.GE.AND UP0, UPT, UR5, 0x1, UPT ;  /* 0x000000010500788c */ /* 0x004fd2000bf06270 */
[----:B------:R-:W-:Y:S05]  /*3930*/  BRA.U !UP0, `(.L_x_40) ;  /* 0x0000000d08f47547 */ /* 0x000fea000b800000 */
[----:B------:R-:W-:-:S05]  /*3940*/  UMOV UR5, URZ ;  /* 0x000000ff00057c82 */ /* 0x000fca0008000000 */
.L_x_51:
[----:B0-----:R-:W2:Y:S08]  /*3950*/  LDC.64 R8, c[0x0][0x3a8] ;  /* 0x0000ea00ff087b82 */ /* 0x001eb00000000a00 */
[----:B------:R-:W3:Y:S08]  /*3960*/  LDC.64 R10, c[0x0][0x3c0] ;  /* 0x0000f000ff0a7b82 */ /* 0x000ef00000000a00 */
[----:B01----:R-:W0:Y:S01]  /*3970*/  LDC.64 R12, c[0x0][0x3b8] ;  /* 0x0000ee00ff0c7b82 */ /* 0x003e220000000a00 */
[----:B--2---:R-:W-:-:S04]  /*3980*/  IMAD R9, R9, UR5, R4 ;  /* 0x0000000509097c24 */ /* 0x004fc8000f8e0204 */
[----:B---3--:R-:W-:-:S04]  /*3990*/  IMAD.WIDE R10, R9, 0x4, R10 ;  /* 0x00000004090a7825 */ /* 0x008fc800078e020a */
[----:B0-----:R-:W-:Y:S02]  /*39a0*/  IMAD.WIDE R12, R9, 0x4, R12 ;  /* 0x00000004090c7825 */ /* 0x001fe400078e020c */
[----:B------:R0:W5:Y:S04]  /*39b0*/  LDG.E R9, desc[UR14][R10.64] ;  /* 0x0000000e0a097981 */ /* 0x000168000c1e1900 */
[----:B------:R0:W5:Y:S01]  /*39c0*/  LDG.E R14, desc[UR14][R12.64] ;  /* 0x0000000e0c0e7981 */ /* 0x000162000c1e1900 */
[----:B------:R-:W-:Y:S01]  /*39d0*/  ISETP.GE.U32.AND P0, PT, R8, 0x8, PT ;  /* 0x000000080800780c */ /* 0x000fe20003f06070 */
[----:B------:R-:W-:Y:S01]  /*39e0*/  UMOV UR7, 0xff800000 ;  /* 0xff80000000077882 */ /* 0x000fe20000000000 */
[----:B------:R-:W-:-:S11]  /*39f0*/  UMOV UR6, URZ ;  /* 0x000000ff00067c82 */ /* 0x000fd60008000000 */
[----:B0-----:R-:W-:Y:S05]  /*3a00*/  @!P0 BRA `(.L_x_41) ;  /* 0x00000000004c8947 */ /* 0x001fea0003800000 */
[----:B------:R-:W-:Y:S01]  /*3a10*/  UMOV UR7, 0xff800000 ;  /* 0xff80000000077882 */ /* 0x000fe20000000000 */
[----:B------:R-:W-:-:S05]  /*3a20*/  UMOV UR6, URZ ;  /* 0x000000ff00067c82 */ /* 0x000fca0008000000 */
.L_x_42:
[----:B0-----:R-:W-:Y:S01]  /*3a30*/  IMAD R15, R3, R8, UR6 ;  /* 0x00000006030f7e24 */ /* 0x001fe2000f8e0208 */
[----:B------:R-:W-:Y:S01]  /*3a40*/  FSETP.GT.AND P0, PT, R2, UR7, PT ;  /* 0x0000000702007c0b */ /* 0x000fe2000bf04000 */
[----:B------:R-:W-:-:S03]  /*3a50*/  UIADD3 UR6, UPT, UPT, UR6, 0x8, URZ ;  /* 0x0000000806067890 */ /* 0x000fc6000fffe0ff */
[----:B------:R-:W-:Y:S01]  /*3a60*/  LEA R15, R15, UR31, 0x2 ;  /* 0x0000001f0f0f7c11 */ /* 0x000fe2000f8e10ff */
[----:B------:R-:W-:Y:S01]  /*3a70*/  UISETP.NE.AND UP0, UPT, UR6, UR8, UPT ;  /* 0x000000080600728c */ /* 0x000fe2000bf05270 */
[----:B------:R-:W-:-:S03]  /*3a80*/  FSEL R16, R2, UR7, P0 ;  /* 0x0000000702107c08 */ /* 0x000fc60008000000 */
[----:B------:R0:W-:Y:S01]  /*3a90*/  STS [R15], R2 ;  /* 0x000000020f007388 */ /* 0x0001e20000000800 */
[----:B------:R-:W-:-:S03]  /*3aa0*/  R2UR UR7, R16 ;  /* 0x00000000100772ca */ /* 0x000fc600000e0000 */
        /* <DEDUP_REMOVED lines=9> */
.L_x_41:
[----:B------:R-:W-:-:S09]  /*3b40*/  UISETP.NE.AND UP0, UPT, UR20, URZ, UPT ;  /* 0x000000ff1400728c */ /* 0x000fd2000bf05270 */
[----:B------:R-:W-:Y:S05]  /*3b50*/  BRA.U !UP0, `(.L_x_43) ;  /* 0x0000000108847547 */ /* 0x000fea000b800000 */
[----:B------:R-:W-:Y:S02]  /*3b60*/  UISETP.GE.U32.AND UP1, UPT, UR26, 0x3, UPT ;  /* 0x000000031a00788c */ /* 0x000fe4000bf26070 */
[----:B------:R-:W-:-:S07]  /*3b70*/  UISETP.NE.AND UP2, UPT, UR19, URZ, UPT ;  /* 0x000000ff1300728c */ /* 0x000fce000bf45270 */
[----:B------:R-:W-:Y:S05]  /*3b80*/  BRA.U !UP1, `(.L_x_44) ;  /* 0x0000000109287547 */ /* 0x000fea000b800000 */
[----:B0-----:R-:W-:Y:S01]  /*3b90*/  IMAD R15, R3, R8, UR6 ;  /* 0x00000006030f7e24 */ /* 0x001fe2000f8e0208 */
[----:B------:R-:W-:Y:S01]  /*3ba0*/  FSETP.GT.AND P0, PT, R2, UR7, PT ;  /* 0x0000000702007c0b */ /* 0x000fe2000bf04000 */
[----:B------:R-:W-:-:S03]  /*3bb0*/  UIADD3 UR6, UPT, UPT, UR6, 0x4, URZ ;  /* 0x0000000406067890 */ /* 0x000fc6000fffe0ff */
[----:B------:R-:W-:Y:S02]  /*3bc0*/  LEA R15, R15, UR31, 0x2 ;  /* 0x0000001f0f0f7c11 */ /* 0x000fe4000f8e10ff */
[----:B------:R-:W-:-:S03]  /*3bd0*/  FSEL R16, R2, UR7, P0 ;  /* 0x0000000702107c08 */ /* 0x000fc60008000000 */
[----:B------:R1:W-:Y:S01]  /*3be0*/  STS [R15], R2 ;  /* 0x000000020f007388 */ /* 0x0003e20000000800 */
[----:B------:R-:W-:-:S03]  /*3bf0*/  R2UR UR7, R16 ;  /* 0x00000000100772ca */ /* 0x000fc600000e0000 */
[----:B------:R1:W-:Y:S04]  /*3c00*/  STS [R15+0x4], R2 ;  /* 0x000004020f007388 */ /* 0x0003e80000000800 */
[----:B------:R1:W-:Y:S04]  /*3c10*/  STS [R15+0x8], R2 ;  /* 0x000008020f007388 */ /* 0x0003e80000000800 */
[----:B------:R1:W-:Y:S04]  /*3c20*/  STS [R15+0xc], R2 ;  /* 0x00000c020f007388 */ /* 0x0003e80000000800 */
.L_x_44:
[----:B------:R-:W-:Y:S05]  /*3c30*/  BRA.U !UP2, `(.L_x_43) ;  /* 0x000000010a4c7547 */ /* 0x000fea000b800000 */
[----:B------:R-:W-:Y:S02]  /*3c40*/  UISETP.NE.AND UP1, UPT, UR30, URZ, UPT ;  /* 0x000000ff1e00728c */ /* 0x000fe4000bf25270 */
[----:B------:R-:W-:-:S06]  /*3c50*/  UISETP.NE.AND UP2, UPT, UR11, URZ, UPT ;  /* 0x000000ff0b00728c */ /* 0x000fcc000bf45270 */
[----:B------:R-:W-:Y:S01]  /*3c60*/  PLOP3.LUT P1, PT, PT, PT, UP2, 0x80, 0x8 ;  /* 0x000000000008781c */ /* 0x000fe20003f2f028 */
[----:B------:R-:W-:-:S12]  /*3c70*/  BRA.U !UP1, `(.L_x_45) ;  /* 0x0000000109207547 */ /* 0x000fd8000b800000 */
[----:B01----:R-:W-:Y:S01]  /*3c80*/  IMAD R15, R3, R8, UR6 ;  /* 0x00000006030f7e24 */ /* 0x003fe2000f8e0208 */
[----:B------:R-:W-:Y:S01]  /*3c90*/  FSETP.GT.AND P0, PT, R2, UR7, PT ;  /* 0x0000000702007c0b */ /* 0x000fe2000bf04000 */
[----:B------:R-:W-:-:S03]  /*3ca0*/  UIADD3 UR6, UPT, UPT, UR6, 0x2, URZ ;  /* 0x0000000206067890 */ /* 0x000fc6000fffe0ff */
[----:B------:R-:W-:Y:S02]  /*3cb0*/  LEA R15, R15, UR31, 0x2 ;  /* 0x0000001f0f0f7c11 */ /* 0x000fe4000f8e10ff */
[----:B------:R-:W-:-:S03]  /*3cc0*/  FSEL R16, R2, UR7, P0 ;  /* 0x0000000702107c08 */ /* 0x000fc60008000000 */
[----:B------:R2:W-:Y:S01]  /*3cd0*/  STS [R15], R2 ;  /* 0x000000020f007388 */ /* 0x0005e20000000800 */
[----:B------:R-:W-:-:S03]  /*3ce0*/  R2UR UR7, R16 ;  /* 0x00000000100772ca */ /* 0x000fc600000e0000 */
[----:B------:R2:W-:-:S12]  /*3cf0*/  STS [R15+0x4], R2 ;  /* 0x000004020f007388 */ /* 0x0005d80000000800 */
.L_x_45:
[----:B012---:R-:W-:Y:S01]  /*3d00*/  @P1 IMAD R15, R3, R8, UR6 ;  /* 0x00000006030f1e24 */ /* 0x007fe2000f8e0208 */
[----:B------:R-:W-:-:S04]  /*3d10*/  @P1 FSETP.GT.AND P0, PT, R2, UR7, PT ;  /* 0x0000000702001c0b */ /* 0x000fc8000bf04000 */
[----:B------:R-:W-:Y:S02]  /*3d20*/  @P1 LEA R15, R15, UR31, 0x2 ;  /* 0x0000001f0f0f1c11 */ /* 0x000fe4000f8e10ff */
[----:B------:R-:W-:-:S03]  /*3d30*/  @P1 FSEL R16, R2, UR7, P0 ;  /* 0x0000000702101c08 */ /* 0x000fc60008000000 */
[----:B------:R2:W-:Y:S01]  /*3d40*/  @P1 STS [R15], R2 ;  /* 0x000000020f001388 */ /* 0x0005e20000000800 */
[----:B------:R-:W-:-:S13]  /*3d50*/  @P1 R2UR UR6, R16 ;  /* 0x00000000100612ca */ /* 0x000fda00000e0000 */
[----:B--2---:R-:W-:-:S05]  /*3d60*/  @UP2 UMOV UR7, UR6 ;  /* 0x0000000600072c82 */ /* 0x004fca0008000000 */
.L_x_43:
[----:B------:R-:W-:Y:S01]  /*3d70*/  UISETP.GE.U32.AND UP1, UPT, UR21, 0x7, UPT ;  /* 0x000000071500788c */ /* 0x000fe2000bf26070 */
[----:B01----:R-:W-:Y:S01]  /*3d80*/  HFMA2 R15, -RZ, RZ, 0, 0 ;  /* 0x00000000ff0f7431 */ /* 0x003fe200000001ff */
[----:B------:R-:W-:-:S07]  /*3d90*/  UMOV UR6, URZ ;  /* 0x000000ff00067c82 */ /* 0x000fce0008000000 */
[----:B------:R-:W-:Y:S05]  /*3da0*/  BRA.U !UP1, `(.L_x_46) ;  /* 0x0000000509407547 */ /* 0x000fea000b800000 */
[----:B------:R-:W-:Y:S01]  /*3db0*/  MOV R15, RZ ;  /* 0x000000ff000f7202 */ /* 0x000fe20000000f00 */
[----:B------:R-:W-:-:S06]  /*3dc0*/  UMOV UR6, URZ ;  /* 0x000000ff00067c82 */ /* 0x000fcc0008000000 */
.L_x_47:
[----:B-1----:R-:W-:Y:S01]  /*3dd0*/  IMAD R16, R3, R8, UR6 ;  /* 0x0000000603107e24 */ /* 0x002fe2000f8e0208 */
        /* <DEDUP_REMOVED lines=10> */
[----:B0-----:R-:W-:-:S03]  /*3e80*/  FADD R22, R21, -UR7 ;  /* 0x8000000715167e21 */ /* 0x001fc60008000000 */
[----:B------:R-:W0:Y:S01]  /*3e90*/  LDS R21, [R16+0x1c] ;  /* 0x00001c0010157984 */ /* 0x000e220000000800 */
[----:B------:R-:W-:Y:S01]  /*3ea0*/  FMUL R22, R22, 1.4426950216293334961 ;  /* 0x3fb8aa3b16167820 */ /* 0x000fe20000400000 */
[----:B-1----:R-:W-:Y:S01]  /*3eb0*/  FADD R17, R17, -UR7 ;  /* 0x8000000711117e21 */ /* 0x002fe20008000000 */
[----:B--2---:R-:W-:-:S03]  /*3ec0*/  FADD R23, R23, -UR7 ;  /* 0x8000000717177e21 */ /* 0x004fc60008000000 */
[----:B------:R-:W-:Y:S01]  /*3ed0*/  FSETP.GEU.AND P6, PT, R22, -126, PT ;  /* 0xc2fc00001600780b */ /* 0x000fe20003fce000 */
[----:B------:R-:W-:Y:S01]  /*3ee0*/  FMUL R25, R17, 1.4426950216293334961 ;  /* 0x3fb8aa3b11197820 */ /* 0x000fe20000400000 */
[----:B---3--:R-:W-:Y:S01]  /*3ef0*/  FADD R20, R20, -UR7 ;  /* 0x8000000714147e21 */ /* 0x008fe20008000000 */
[----:B------:R-:W-:-:S03]  /*3f00*/  FMUL R23, R23, 1.4426950216293334961 ;  /* 0x3fb8aa3b17177820 */ /* 0x000fc60000400000 */
[----:B------:R-:W-:Y:S01]  /*3f10*/  FSETP.GEU.AND P3, PT, R25, -126, PT ;  /* 0xc2fc00001900780b */ /* 0x000fe20003f6e000 */
[----:B----4-:R-:W-:Y:S01]  /*3f20*/  FADD R24, R24, -UR7 ;  /* 0x8000000718187e21 */ /* 0x010fe20008000000 */
[----:B------:R-:W-:Y:S01]  /*3f30*/  FSETP.GEU.AND P5, PT, R23, -126, PT ;  /* 0xc2fc00001700780b */ /* 0x000fe20003fae000 */
[----:B------:R-:W-:Y:S02]  /*3f40*/  FADD R19, R19, -UR7 ;  /* 0x8000000713137e21 */ /* 0x000fe40008000000 */
[----:B------:R-:W-:Y:S02]  /*3f50*/  FMUL R24, R24, 1.4426950216293334961 ;  /* 0x3fb8aa3b18187820 */ /* 0x000fe40000400000 */
[----:B------:R-:W-:Y:S01]  /*3f60*/  @!P6 FMUL R22, R22, 0.5 ;  /* 0x3f0000001616e820 */ /* 0x000fe20000400000 */
[----:B------:R-:W-:Y:S01]  /*3f70*/  FADD R28, R18, -UR7 ;  /* 0x80000007121c7e21 */ /* 0x000fe20008000000 */
[----:B------:R-:W-:Y:S02]  /*3f80*/  FMUL R18, R20, 1.4426950216293334961 ;  /* 0x3fb8aa3b14127820 */ /* 0x000fe40000400000 */
[----:B------:R-:W1:Y:S01]  /*3f90*/  MUFU.EX2 R17, R22 ;  /* 0x0000001600117308 */ /* 0x000e620000000800 */
[----:B------:R-:W-:Y:S01]  /*3fa0*/  FMUL R26, R19, 1.4426950216293334961 ;  /* 0x3fb8aa3b131a7820 */ /* 0x000fe20000400000 */
[----:B------:R-:W-:Y:S01]  /*3fb0*/  FMUL R28, R28, 1.4426950216293334961 ;  /* 0x3fb8aa3b1c1c7820 */ /* 0x000fe20000400000 */
[----:B------:R-:W-:Y:S01]  /*3fc0*/  FSETP.GEU.AND P4, PT, R24, -126, PT ;  /* 0xc2fc00001800780b */ /* 0x000fe20003f8e000 */
[----:B------:R-:W-:Y:S01]  /*3fd0*/  @!P3 FMUL R25, R25, 0.5 ;  /* 0x3f0000001919b820 */ /* 0x000fe20000400000 */
[----:B------:R-:W-:Y:S01]  /*3fe0*/  FSETP.GEU.AND P1, PT, R18, -126, PT ;  /* 0xc2fc00001200780b */ /* 0x000fe20003f2e000 */
[----:B------:R-:W-:Y:S01]  /*3ff0*/  @!P5 FMUL R23, R23, 0.5 ;  /* 0x3f0000001717d820 */ /* 0x000fe20000400000 */
[----:B------:R-:W-:-:S02]  /*4000*/  FSETP.GEU.AND P2, PT, R26, -126, PT ;  /* 0xc2fc00001a00780b */ /* 0x000fc40003f4e000 */
[----:B------:R-:W-:Y:S01]  /*4010*/  FSETP.GEU.AND P0, PT, R28, -126, PT ;  /* 0xc2fc00001c00780b */ /* 0x000fe20003f0e000 */
[----:B------:R-:W2:Y:S01]  /*4020*/  MUFU.EX2 R19, R23 ;  /* 0x0000001700137308 */ /* 0x000ea20000000800 */
[----:B0-----:R-:W-:Y:S01]  /*4030*/  FADD R21, R21, -UR7 ;  /* 0x8000000715157e21 */ /* 0x001fe20008000000 */
[----:B-1----:R-:W-:-:S06]  /*4040*/  @!P6 FMUL R17, R17, R17 ;  /* 0x000000111111e220 */ /* 0x002fcc0000400000 */
[----:B------:R-:W-:Y:S01]  /*4050*/  @!P1 FMUL R18, R18, 0.5 ;  /* 0x3f00000012129820 */ /* 0x000fe20000400000 */
[----:B------:R-:W-:Y:S01]  /*4060*/  @!P4 FMUL R24, R24, 0.5 ;  /* 0x3f0000001818c820 */ /* 0x000fe20000400000 */
[----:B------:R-:W-:Y:S01]  /*4070*/  FMUL R21, R21, 1.4426950216293334961 ;  /* 0x3fb8aa3b15157820 */ /* 0x000fe20000400000 */
[----:B------:R-:W-:Y:S01]  /*4080*/  @!P2 FMUL R26, R26, 0.5 ;  /* 0x3f0000001a1aa820 */ /* 0x000fe20000400000 */
[----:B------:R-:W-:Y:S01]  /*4090*/  @!P0 FMUL R28, R28, 0.5 ;  /* 0x3f0000001c1c8820 */ /* 0x000fe20000400000 */
[----:B------:R-:W0:Y:S01]  /*40a0*/  MUFU.EX2 R27, R24 ;  /* 0x00000018001b7308 */ /* 0x000e220000000800 */
[----:B------:R-:W-:Y:S01]  /*40b0*/  FADD R20, R17, R15 ;  /* 0x0000000f11147221 */ /* 0x000fe20000000000 */
[----:B------:R-:W-:Y:S01]  /*40c0*/  FSETP.GEU.AND P6, PT, R21, -126, PT ;  /* 0xc2fc00001500780b */ /* 0x000fe20003fce000 */
[----:B------:R1:W-:Y:S01]  /*40d0*/  STS [R16], R17 ;  /* 0x0000001110007388 */ /* 0x0003e20000000800 */
[----:B--2---:R-:W-:-:S04]  /*40e0*/  @!P5 FMUL R19, R19, R19 ;  /* 0x000000131313d220 */ /* 0x004fc80000400000 */
[----:B------:R-:W2:Y:S01]  /*40f0*/  MUFU.EX2 R25, R25 ;  /* 0x0000001900197308 */ /* 0x000ea20000000800 */
[----:B------:R-:W-:Y:S01]  /*4100*/  FADD R20, R20, R19 ;  /* 0x0000001314147221 */ /* 0x000fe20000000000 */
[----:B------:R1:W-:Y:S05]  /*4110*/  STS [R16+0x4], R19 ;  /* 0x0000041310007388 */ /* 0x0003ea0000000800 */
[----:B------:R-:W-:Y:S01]  /*4120*/  @!P6 FMUL R21, R21, 0.5 ;  /* 0x3f0000001515e820 */ /* 0x000fe20000400000 */
[----:B------:R-:W3:Y:S01]  /*4130*/  MUFU.EX2 R29, R26 ;  /* 0x0000001a001d7308 */ /* 0x000ee20000000800 */
[----:B0-----:R-:W-:-:S04]  /*4140*/  @!P4 FMUL R27, R27, R27 ;  /* 0x0000001b1b1bc220 */ /* 0x001fc80000400000 */
[----:B------:R-:W-:Y:S01]  /*4150*/  FADD R20, R20, R27 ;  /* 0x0000001b14147221 */ /* 0x000fe20000000000 */
[----:B------:R1:W-:Y:S02]  /*4160*/  STS [R16+0x8], R27 ;  /* 0x0000081b10007388 */ /* 0x0003e40000000800 */
[----:B------:R-:W0:Y:S01]  /*4170*/  MUFU.EX2 R18, R18 ;  /* 0x0000001200127308 */ /* 0x000e220000000800 */
[----:B--2---:R-:W-:-:S04]  /*4180*/  @!P3 FMUL R25, R25, R25 ;  /* 0x000000191919b220 */ /* 0x004fc80000400000 */
[----:B------:R-:W-:Y:S01]  /*4190*/  FADD R20, R20, R25 ;  /* 0x0000001914147221 */ /* 0x000fe20000000000 */
[----:B------:R1:W-:Y:S02]  /*41a0*/  STS [R16+0xc], R25 ;  /* 0x00000c1910007388 */ /* 0x0003e40000000800 */
[----:B------:R-:W2:Y:S01]  /*41b0*/  MUFU.EX2 R23, R28 ;  /* 0x0000001c00177308 */ /* 0x000ea20000000800 */
[----:B---3--:R-:W-:-:S04]  /*41c0*/  @!P2 FMUL R29, R29, R29 ;  /* 0x0000001d1d1da220 */ /* 0x008fc80000400000 */
[----:B------:R-:W-:Y:S01]  /*41d0*/  FADD R15, R20, R29 ;  /* 0x0000001d140f7221 */ /* 0x000fe20000000000 */
[----:B------:R1:W-:Y:S02]  /*41e0*/  STS [R16+0x10], R29 ;  /* 0x0000101d10007388 */ /* 0x0003e40000000800 */
[----:B------:R-:W3:Y:S01]  /*41f0*/  MUFU.EX2 R21, R21 ;  /* 0x0000001500157308 */ /* 0x000ee20000000800 */
[----:B0-----:R-:W-:-:S04]  /*4200*/  @!P1 FMUL R18, R18, R18 ;  /* 0x0000001212129220 */ /* 0x001fc80000400000 */
[----:B------:R-:W-:Y:S01]  /*4210*/  FADD R20, R15, R18 ;  /* 0x000000120f147221 */ /* 0x000fe20000000000 */
[----:B------:R1:W-:Y:S01]  /*4220*/  STS [R16+0x14], R18 ;  /* 0x0000141210007388 */ /* 0x0003e20000000800 */
[----:B--2---:R-:W-:-:S04]  /*4230*/  @!P0 FMUL R23, R23, R23 ;  /* 0x0000001717178220 */ /* 0x004fc80000400000 */
[----:B------:R-:W-:Y:S01]  /*4240*/  FADD R20, R20, R23 ;  /* 0x0000001714147221 */ /* 0x000fe20000000000 */
[----:B------:R1:W-:Y:S01]  /*4250*/  STS [R16+0x18], R23 ;  /* 0x0000181710007388 */ /* 0x0003e20000000800 */
[----:B---3--:R-:W-:-:S04]  /*4260*/  @!P6 FMUL R21, R21, R21 ;  /* 0x000000151515e220 */ /* 0x008fc80000400000 */
[----:B------:R-:W-:Y:S01]  /*4270*/  FADD R15, R20, R21 ;  /* 0x00000015140f7221 */ /* 0x000fe20000000000 */
[----:B------:R1:W-:Y:S01]  /*4280*/  STS [R16+0x1c], R21 ;  /* 0x00001c1510007388 */ /* 0x0003e20000000800 */
[----:B------:R-:W-:Y:S05]  /*4290*/  BRA.U UP1, `(.L_x_47) ;  /* 0xfffffff901cc7547 */ /* 0x000fea000b83ffff */
[----:B------:R-:W-:-:S05]  /*42a0*/  UMOV UR6, UR8 ;  /* 0x0000000800067c82 */ /* 0x000fca0008000000 */
.L_x_46:
[----:B------:R-:W-:Y:S05]  /*42b0*/  BRA.U !UP0, `(.L_x_48) ;  /* 0x00000005083c7547 */ /* 0x000fea000b800000 */
[----:B------:R-:W-:Y:S02]  /*42c0*/  UISETP.GE.U32.AND UP0, UPT, UR26, 0x3, UPT ;  /* 0x000000031a00788c */ /* 0x000fe4000bf06070 */
[----:B------:R-:W-:-:S07]  /*42d0*/  UISETP.NE.AND UP1, UPT, UR19, URZ, UPT ;  /* 0x000000ff1300728c */ /* 0x000fce000bf25270 */
[----:B------:R-:W-:Y:S05]  /*42e0*/  BRA.U !UP0, `(.L_x_49) ;  /* 0x00000001089c7547 */ /* 0x000fea000b800000 */
[----:B-1----:R-:W-:Y:S01]  /*42f0*/  IMAD R16, R3, R8, UR6 ;  /* 0x0000000603107e24 */ /* 0x002fe2000f8e0208 */
[----:B------:R-:W-:-:S04]  /*4300*/  UIADD3 UR6, UPT, UPT, UR6, 0x4, URZ ;  /* 0x0000000406067890 */ /* 0x000fc8000fffe0ff */
[----:B------:R-:W-:-:S05]  /*4310*/  LEA R16, R16, UR31, 0x2 ;  /* 0x0000001f10107c11 */ /* 0x000fca000f8e10ff */
[----:B------:R-:W0:Y:S04]  /*4320*/  LDS R18, [R16+0x4] ;  /* 0x0000040010127984 */ /* 0x000e280000000800 */
[----:B------:R-:W1:Y:S04]  /*4330*/  LDS R19, [R16+0x8] ;  /* 0x0000080010137984 */ /* 0x000e680000000800 */
[----:B------:R-:W2:Y:S04]  /*4340*/  LDS R17, [R16] ;  /* 0x0000000010117984 */ /* 0x000ea80000000800 */
[----:B------:R-:W3:Y:S01]  /*4350*/  LDS R21, [R16+0xc] ;  /* 0x00000c0010157984 */ /* 0x000ee20000000800 */
[----:B0-----:R-:W-:Y:S01]  /*4360*/  FADD R18, R18, -UR7 ;  /* 0x8000000712127e21 */ /* 0x001fe20008000000 */
[----:B-1----:R-:W-:-:S03]  /*4370*/  FADD R20, R19, -UR7 ;  /* 0x8000000713147e21 */ /* 0x002fc60008000000 */
[----:B------:R-:W-:Y:S01]  /*4380*/  FMUL R19, R18, 1.4426950216293334961 ;  /* 0x3fb8aa3b12137820 */ /* 0x000fe20000400000 */
[----:B--2---:R-:W-:-:S04]  /*4390*/  FADD R17, R17, -UR7 ;  /* 0x8000000711117e21 */ /* 0x004fc80008000000 */
[----:B------:R-:W-:Y:S01]  /*43a0*/  FSETP.GEU.AND P1, PT, R19, -126, PT ;  /* 0xc2fc00001300780b */ /* 0x000fe20003f2e000 */
[----:B---3--:R-:W-:Y:S01]  /*43b0*/  FADD R18, R21, -UR7 ;  /* 0x8000000715127e21 */ /* 0x008fe20008000000 */
[----:B------:R-:W-:Y:S01]  /*43c0*/  FMUL R17, R17, 1.4426950216293334961 ;  /* 0x3fb8aa3b11117820 */ /* 0x000fe20000400000 */
[----:B------:R-:W-:Y:S02]  /*43d0*/  FMUL R21, R20, 1.4426950216293334961 ;  /* 0x3fb8aa3b14157820 */ /* 0x000fe40000400000 */
[----:B------:R-:W-:Y:S02]  /*43e0*/  FMUL R23, R18, 1.4426950216293334961 ;  /* 0x3fb8aa3b12177820 */ /* 0x000fe40000400000 */
[----:B------:R-:W-:Y:S02]  /*43f0*/  FSETP.GEU.AND P0, PT, R17, -126, PT ;  /* 0xc2fc00001100780b */ /* 0x000fe40003f0e000 */
[----:B------:R-:W-:Y:S02]  /*4400*/  FSETP.GEU.AND P2, PT, R21, -126, PT ;  /* 0xc2fc00001500780b */ /* 0x000fe40003f4e000 */
[----:B------:R-:W-:-:S02]  /*4410*/  FSETP.GEU.AND P3, PT, R23, -126, PT ;  /* 0xc2fc00001700780b */ /* 0x000fc40003f6e000 */
[----:B------:R-:W-:-:S04]  /*4420*/  @!P1 FMUL R19, R19, 0.5 ;  /* 0x3f00000013139820 */ /* 0x000fc80000400000 */
[----:B------:R-:W0:Y:S03]  /*4430*/  MUFU.EX2 R20, R19 ;  /* 0x0000001300147308 */ /* 0x000e260000000800 */
[----:B------:R-:W-:Y:S02]  /*4440*/  @!P0 FMUL R17, R17, 0.5 ;  /* 0x3f00000011118820 */ /* 0x000fe40000400000 */
[----:B------:R-:W-:Y:S02]  /*4450*/  @!P2 FMUL R21, R21, 0.5 ;  /* 0x3f0000001515a820 */ /* 0x000fe40000400000 */
[----:B------:R-:W-:Y:S01]  /*4460*/  @!P3 FMUL R23, R23, 0.5 ;  /* 0x3f0000001717b820 */ /* 0x000fe20000400000 */
[----:B------:R-:W1:Y:S08]  /*4470*/  MUFU.EX2 R18, R17 ;  /* 0x0000001100127308 */ /* 0x000e700000000800 */
[----:B------:R-:W2:Y:S01]  /*4480*/  MUFU.EX2 R22, R21 ;  /* 0x0000001500167308 */ /* 0x000ea20000000800 */
[----:B0-----:R-:W-:-:S05]  /*4490*/  @!P1 FMUL R20, R20, R20 ;  /* 0x0000001414149220 */ /* 0x001fca0000400000 */
[----:B------:R0:W-:Y:S02]  /*44a0*/  STS [R16+0x4], R20 ;  /* 0x0000041410007388 */ /* 0x0001e40000000800 */
[----:B------:R-:W3:Y:S01]  /*44b0*/  MUFU.EX2 R24, R23 ;  /* 0x0000001700187308 */ /* 0x000ee20000000800 */
[----:B-1----:R-:W-:-:S04]  /*44c0*/  @!P0 FMUL R18, R18, R18 ;  /* 0x0000001212128220 */ /* 0x002fc80000400000 */
[----:B------:R-:W-:Y:S01]  /*44d0*/  FADD R15, R15, R18 ;  /* 0x000000120f0f7221 */ /* 0x000fe20000000000 */
[----:B------:R0:W-:Y:S01]  /*44e0*/  STS [R16], R18 ;  /* 0x0000001210007388 */ /* 0x0001e20000000800 */
[----:B--2---:R-:W-:Y:S02]  /*44f0*/  @!P2 FMUL R22, R22, R22 ;  /* 0x000000161616a220 */ /* 0x004fe40000400000 */
[----:B------:R-:W-:-:S03]  /*4500*/  FADD R15, R15, R20 ;  /* 0x000000140f0f7221 */ /* 0x000fc60000000000 */
[----:B------:R0:W-:Y:S01]  /*4510*/  STS [R16+0x8], R22 ;  /* 0x0000081610007388 */ /* 0x0001e20000000800 */
[----:B------:R-:W-:Y:S01]  /*4520*/  FADD R15, R15, R22 ;  /* 0x000000160f0f7221 */ /* 0x000fe20000000000 */
[----:B---3--:R-:W-:-:S04]  /*4530*/  @!P3 FMUL R24, R24, R24 ;  /* 0x000000181818b220 */ /* 0x008fc80000400000 */
[----:B------:R-:W-:Y:S01]  /*4540*/  FADD R15, R15, R24 ;  /* 0x000000180f0f7221 */ /* 0x000fe20000000000 */
[----:B------:R0:W-:Y:S06]  /*4550*/  STS [R16+0xc], R24 ;  /* 0x00000c1810007388 */ /* 0x0001ec0000000800 */
.L_x_49:
[----:B------:R-:W-:Y:S05]  /*4560*/  BRA.U !UP1, `(.L_x_48) ;  /* 0x0000000109907547 */ /* 0x000fea000b800000 */
[----:B------:R-:W-:Y:S02]  /*4570*/  UISETP.NE.AND UP0, UPT, UR30, URZ, UPT ;  /* 0x000000ff1e00728c */ /* 0x000fe4000bf05270 */
[----:B------:R-:W-:-:S07]  /*4580*/  UISETP.NE.AND UP1, UPT, UR11, URZ, UPT ;  /* 0x000000ff0b00728c */ /* 0x000fce000bf25270 */
[----:B------:R-:W-:Y:S05]  /*4590*/  BRA.U !UP0, `(.L_x_50) ;  /* 0x0000000108547547 */ /* 0x000fea000b800000 */
[----:B01----:R-:W-:Y:S01]  /*45a0*/  IMAD R16, R3, R8, UR6 ;  /* 0x0000000603107e24 */ /* 0x003fe2000f8e0208 */
[----:B------:R-:W-:-:S04]  /*45b0*/  UIADD3 UR6, UPT, UPT, UR6, 0x2, URZ ;  /* 0x0000000206067890 */ /* 0x000fc8000fffe0ff */
[----:B------:R-:W-:-:S05]  /*45c0*/  LEA R19, R16, UR31, 0x2 ;  /* 0x0000001f10137c11 */ /* 0x000fca000f8e10ff */
[----:B------:R-:W0:Y:S04]  /*45d0*/  LDS R16, [R19] ;  /* 0x0000000013107984 */ /* 0x000e280000000800 */
[----:B------:R-:W1:Y:S01]  /*45e0*/  LDS R17, [R19+0x4] ;  /* 0x0000040013117984 */ /* 0x000e620000000800 */
[----:B0-----:R-:W-:Y:S01]  /*45f0*/  FADD R16, R16, -UR7 ;  /* 0x8000000710107e21 */ /* 0x001fe20008000000 */
[----:B-1----:R-:W-:-:S03]  /*4600*/  FADD R17, R17, -UR7 ;  /* 0x8000000711117e21 */ /* 0x002fc60008000000 */
        /* <DEDUP_REMOVED lines=14> */
.L_x_50:
[----:B------:R-:W-:Y:S05]  /*46f0*/  BRA.U !UP1, `(.L_x_48) ;  /* 0x00000001092c7547 */ /* 0x000fea000b800000 */
[----:B------:R-:W-:-:S05]  /*4700*/  IMAD R8, R3, R8, UR6 ;  /* 0x0000000603087e24 */ /* 0x000fca000f8e0208 */
[----:B------:R-:W-:-:S05]  /*4710*/  LEA R8, R8, UR31, 0x2 ;  /* 0x0000001f08087c11 */ /* 0x000fca000f8e10ff */
[----:B01----:R-:W0:Y:S02]  /*4720*/  LDS R16, [R8] ;  /* 0x0000000008107984 */ /* 0x003e240000000800 */
[----:B0-----:R-:W-:-:S04]  /*4730*/  FADD R16, R16, -UR7 ;  /* 0x8000000710107e21 */ /* 0x001fc80008000000 */
[----:B------:R-:W-:-:S05]  /*4740*/  FMUL R16, R16, 1.4426950216293334961 ;  /* 0x3fb8aa3b10107820 */ /* 0x000fca0000400000 */
[----:B------:R-:W-:-:S13]  /*4750*/  FSETP.GEU.AND P0, PT, R16, -126, PT ;  /* 0xc2fc00001000780b */ /* 0x000fda0003f0e000 */
[----:B------:R-:W-:-:S04]  /*4760*/  @!P0 FMUL R16, R16, 0.5 ;  /* 0x3f00000010108820 */ /* 0x000fc80000400000 */
[----:B------:R-:W0:Y:S02]  /*4770*/  MUFU.EX2 R17, R16 ;  /* 0x0000001000117308 */ /* 0x000e240000000800 */
[----:B0-----:R-:W-:-:S04]  /*4780*/  @!P0 FMUL R17, R17, R17 ;  /* 0x0000001111118220 */ /* 0x001fc80000400000 */
[----:B------:R-:W-:Y:S01]  /*4790*/  FADD R15, R15, R17 ;  /* 0x000000110f0f7221 */ /* 0x000fe20000000000 */
[----:B------:R3:W-:Y:S06]  /*47a0*/  STS [R8], R17 ;  /* 0x0000001108007388 */ /* 0x0007ec0000000800 */
.L_x_48:
[C---:B---3-5:R-:W-:Y:S01]  /*47b0*/  FMNMX R8, R9.reuse, UR7, !PT ;  /* 0x0000000709087c09 */ /* 0x068fe2000f800000 */
[----:B------:R-:W3:Y:S04]  /*47c0*/  LDCU UR6, c[0x0][0x3a4] ;  /* 0x00007480ff0677ac */ /* 0x000ee80008000800 */
[----:B01----:R-:W-:Y:S01]  /*47d0*/  FADD R16, -R8, UR7 ;  /* 0x0000000708107e21 */ /* 0x003fe20008000100 */
[----:B------:R-:W-:Y:S01]  /*47e0*/  FADD R9, R9, -R8 ;  /* 0x8000000809097221 */ /* 0x000fe20000000000 */
[----:B------:R0:W-:Y:S01]  /*47f0*/  STG.E desc[UR14][R10.64], R8 ;  /* 0x000000080a007986 */ /* 0x0001e2000c10190e */
[----:B------:R-:W-:Y:S01]  /*4800*/  UIADD3 UR5, UPT, UPT, UR5, 0x1, URZ ;  /* 0x0000000105057890 */ /* 0x000fe2000fffe0ff */
[----:B------:R-:W-:Y:S01]  /*4810*/  FMUL R16, R16, 1.4426950216293334961 ;  /* 0x3fb8aa3b10107820 */ /* 0x000fe20000400000 */
[----:B------:R-:W-:-:S04]  /*4820*/  FMUL R9, R9, 1.4426950216293334961 ;  /* 0x3fb8aa3b09097820 */ /* 0x000fc80000400000 */
[----:B------:R-:W-:Y:S02]  /*4830*/  FSETP.GEU.AND P1, PT, R16, -126, PT ;  /* 0xc2fc00001000780b */ /* 0x000fe40003f2e000 */
[----:B------:R-:W-:Y:S01]  /*4840*/  FSETP.GEU.AND P0, PT, R9, -126, PT ;  /* 0xc2fc00000900780b */ /* 0x000fe20003f0e000 */
[----:B---3--:R-:W-:-:S10]  /*4850*/  UISETP.NE.AND UP0, UPT, UR5, UR6, UPT ;  /* 0x000000060500728c */ /* 0x008fd4000bf05270 */
[----:B------:R-:W-:Y:S02]  /*4860*/  @!P1 FMUL R16, R16, 0.5 ;  /* 0x3f00000010109820 */ /* 0x000fe40000400000 */
[----:B------:R-:W-:Y:S02]  /*4870*/  @!P0 FMUL R9, R9, 0.5 ;  /* 0x3f00000009098820 */ /* 0x000fe40000400000 */
[----:B--2---:R-:W1:Y:S08]  /*4880*/  MUFU.EX2 R18, R16 ;  /* 0x0000001000127308 */ /* 0x004e700000000800 */
[----:B------:R-:W2:Y:S01]  /*4890*/  MUFU.EX2 R17, R9 ;  /* 0x0000000900117308 */ /* 0x000ea20000000800 */
[----:B-1----:R-:W-:-:S04]  /*48a0*/  @!P1 FMUL R18, R18, R18 ;  /* 0x0000001212129220 */ /* 0x002fc80000400000 */
[----:B------:R-:W-:Y:S01]  /*48b0*/  FMUL R15, R18, R15 ;  /* 0x0000000f120f7220 */ /* 0x000fe20000400000 */
[----:B--2---:R-:W-:-:S04]  /*48c0*/  @!P0 FMUL R17, R17, R17 ;  /* 0x0000001111118220 */ /* 0x004fc80000400000 */
[----:B------:R-:W-:-:S05]  /*48d0*/  FFMA R15, R14, R17, R15 ;  /* 0x000000110e0f7223 */ /* 0x000fca000000000f */
[----:B------:R0:W-:Y:S01]  /*48e0*/  STG.E desc[UR14][R12.64], R15 ;  /* 0x0000000f0c007986 */ /* 0x0001e2000c10190e */
[----:B------:R-:W-:Y:S05]  /*48f0*/  BRA.U !UP0, `(.L_x_5) ;  /* 0x00000015088c7547 */ /* 0x000fea000b800000 */
[----:B------:R-:W-:Y:S05]  /*4900*/  BRA `(.L_x_51) ;  /* 0xfffffff000107947 */ /* 0x000fea000383ffff */
.L_x_40:
[----:B------:R-:W-:Y:S01]  /*4910*/  UISETP.GE.U32.AND UP0, UPT, UR7, 0x8, UPT ;  /* 0x000000080700788c */ /* 0x000fe2000bf06070 */
[----:B------:R-:W-:-:S08]  /*4920*/  UMOV UR5, URZ ;  /* 0x000000ff00057c82 */ /* 0x000fd00008000000 */
[----:B------:R-:W-:Y:S05]  /*4930*/  BRA.U !UP0, `(.L_x_52) ;  /* 0x0000000908c87547 */ /* 0x000fea000b800000 */
[----:B01----:R-:W0:Y:S01]  /*4940*/  LDC R13, c[0x0][0x3ac] ;  /* 0x0000eb00ff0d7b82 */ /* 0x003e220000000800 */
[----:B------:R-:W-:-:S07]  /*4950*/  UMOV UR5, URZ ;  /* 0x000000ff00057c82 */ /* 0x000fce0008000000 */
[----:B------:R-:W1:Y:S08]  /*4960*/  LDC.64 R8, c[0x0][0x3c0] ;  /* 0x0000f000ff087b82 */ /* 0x000e700000000a00 */
[----:B------:R-:W2:Y:S02]  /*4970*/  LDC.64 R10, c[0x0][0x3b8] ;  /* 0x0000ee00ff0a7b82 */ /* 0x000ea40000000a00 */
.L_x_53:
[----:B0---4-:R-:W-:-:S04]  /*4980*/  IMAD R19, R13, UR5, R4 ;  /* 0x000000050d137c24 */ /* 0x011fc8000f8e0204 */
[----:B-1----:R-:W-:-:S05]  /*4990*/  IMAD.WIDE R16, R19, 0x4, R8 ;  /* 0x0000000413107825 */ /* 0x002fca00078e0208 */
[----:B------:R-:W3:Y:S01]  /*49a0*/  LDG.E R12, desc[UR14][R16.64] ;  /* 0x0000000e100c7981 */ /* 0x000ee2000c1e1900 */
[----:B--2---:R-:W-:-:S05]  /*49b0*/  IMAD.WIDE R18, R19, 0x4, R10 ;  /* 0x0000000413127825 */ /* 0x004fca00078e020a */
[----:B------:R-:W2:Y:S01]  /*49c0*/  LDG.E R14, desc[UR14][R18.64] ;  /* 0x0000000e120e7981 */ /* 0x000ea2000c1e1900 */
[----:B---3--:R-:W-:-:S05]  /*49d0*/  FMNMX R23, R12, -INF , !PT ;  /* 0xff8000000c177809 */ /* 0x008fca0007800000 */
[----:B------:R-:W-:Y:S01]  /*49e0*/  FADD R15, -R23, -INF ;  /* 0xff800000170f7421 */ /* 0x000fe20000000100 */
[----:B------:R-:W-:Y:S01]  /*49f0*/  FADD R12, R12, -R23 ;  /* 0x800000170c0c7221 */ /* 0x000fe20000000000 */
[----:B------:R0:W-:Y:S02]  /*4a00*/  STG.E desc[UR14][R16.64], R23 ;  /* 0x0000001710007986 */ /* 0x0001e4000c10190e */
[----:B------:R-:W-:Y:S01]  /*4a10*/  FMUL R20, R15, 1.4426950216293334961 ;  /* 0x3fb8aa3b0f147820 */ /* 0x000fe20000400000 */
[----:B------:R-:W-:-:S04]  /*4a20*/  FMUL R12, R12, 1.4426950216293334961 ;  /* 0x3fb8aa3b0c0c7820 */ /* 0x000fc80000400000 */
[----:B------:R-:W-:Y:S02]  /*4a30*/  FSETP.GEU.AND P1, PT, R20, -126, PT ;  /* 0xc2fc00001400780b */ /* 0x000fe40003f2e000 */
[----:B------:R-:W-:-:S11]  /*4a40*/  FSETP.GEU.AND P0, PT, R12, -126, PT ;  /* 0xc2fc00000c00780b */ /* 0x000fd60003f0e000 */
[----:B------:R-:W-:Y:S02]  /*4a50*/  @!P1 FMUL R20, R20, 0.5 ;  /* 0x3f00000014149820 */ /* 0x000fe40000400000 */
[----:B------:R-:W-:Y:S02]  /*4a60*/  @!P0 FMUL R12, R12, 0.5 ;  /* 0x3f0000000c0c8820 */ /* 0x000fe40000400000 */
[----:B------:R-:W1:Y:S08]  /*4a70*/  MUFU.EX2 R21, R20 ;  /* 0x0000001400157308 */ /* 0x000e700000000800 */
[----:B------:R-:W3:Y:S01]  /*4a80*/  MUFU.EX2 R15, R12 ;  /* 0x0000000c000f7308 */ /* 0x000ee20000000800 */
[----:B-1----:R-:W-:-:S04]  /*4a90*/  @!P1 FMUL R21, R21, R21 ;  /* 0x0000001515159220 */ /* 0x002fc80000400000 */
[----:B------:R-:W-:Y:S01]  /*4aa0*/  FMUL R21, RZ, R21 ;  /* 0x00000015ff157220 */ /* 0x000fe20000400000 */
[----:B---3--:R-:W-:-:S04]  /*4ab0*/  @!P0 FMUL R15, R15, R15 ;  /* 0x0000000f0f0f8220 */ /* 0x008fc80000400000 */
[----:B--2---:R-:W-:Y:S01]  /*4ac0*/  FFMA R25, R14, R15, R21 ;  /* 0x0000000f0e197223 */ /* 0x004fe20000000015 */
[----:B------:R-:W-:-:S04]  /*4ad0*/  IMAD.WIDE R14, R13, 0x4, R16 ;  /* 0x000000040d0e7825 */ /* 0x000fc800078e0210 */
[----:B------:R1:W-:Y:S04]  /*4ae0*/  STG.E desc[UR14][R18.64], R25 ;  /* 0x0000001912007986 */ /* 0x0003e8000c10190e */
[----:B------:R-:W2:Y:S01]  /*4af0*/  LDG.E R22, desc[UR14][R14.64] ;  /* 0x0000000e0e167981 */ /* 0x000ea2000c1e1900 */
[----:B------:R-:W-:-:S05]  /*4b00*/  IMAD.WIDE R20, R13, 0x4, R18 ;  /* 0x000000040d147825 */ /* 0x000fca00078e0212 */
[----:B------:R-:W3:Y:S01]  /*4b10*/  LDG.E R24, desc[UR14][R20.64] ;  /* 0x0000000e14187981 */ /* 0x000ee2000c1e1900 */
[----:B--2---:R-:W-:-:S05]  /*4b20*/  FMNMX R27, R22, -INF , !PT ;  /* 0xff800000161b7809 */ /* 0x004fca0007800000 */
        /* <DEDUP_REMOVED lines=9> */
[----:B0-----:R-:W0:Y:S08]  /*4bc0*/  MUFU.EX2 R16, R12 ;  /* 0x0000000c00107308 */ /* 0x001e300000000800 */
[----:B------:R-:W4:Y:S01]  /*4bd0*/  MUFU.EX2 R17, R22 ;  /* 0x0000001600117308 */ /* 0x000f220000000800 */
[----:B0-----:R-:W-:-:S04]  /*4be0*/  @!P1 FMUL R16, R16, R16 ;  /* 0x0000001010109220 */ /* 0x001fc80000400000 */
[----:B-1----:R-:W-:Y:S01]  /*4bf0*/  FMUL R19, RZ, R16 ;  /* 0x00000010ff137220 */ /* 0x002fe20000400000 */
[----:B----4-:R-:W-:-:S04]  /*4c00*/  @!P0 FMUL R17, R17, R17 ;  /* 0x0000001111118220 */ /* 0x010fc80000400000 */
[----:B---3--:R-:W-:Y:S01]  /*4c10*/  FFMA R23, R24, R17, R19 ;  /* 0x0000001118177223 */ /* 0x008fe20000000013 */
[----:B------:R-:W-:-:S04]  /*4c20*/  IMAD.WIDE R16, R13, 0x4, R14 ;  /* 0x000000040d107825 */ /* 0x000fc800078e020e */
[----:B------:R0:W-:Y:S04]  /*4c30*/  STG.E desc[UR14][R20.64], R23 ;  /* 0x0000001714007986 */ /* 0x0001e8000c10190e */
[----:B------:R-:W3:Y:S01]  /*4c40*/  LDG.E R24, desc[UR14][R16.64] ;  /* 0x0000000e10187981 */ /* 0x000ee2000c1e1900 */
[----:B------:R-:W-:-:S05]  /*4c50*/  IMAD.WIDE R18, R13, 0x4, R20 ;  /* 0x000000040d127825 */ /* 0x000fca00078e0214 */
[----:B------:R-:W4:Y:S01]  /*4c60*/  LDG.E R12, desc[UR14][R18.64] ;  /* 0x0000000e120c7981 */ /* 0x000f22000c1e1900 */
        /* <DEDUP_REMOVED lines=10> */
[----:B--2---:R-:W2:Y:S08]  /*4d10*/  MUFU.EX2 R14, R22 ;  /* 0x00000016000e7308 */ /* 0x004eb00000000800 */
[----:B------:R-:W3:Y:S01]  /*4d20*/  MUFU.EX2 R15, R24 ;  /* 0x00000018000f7308 */ /* 0x000ee20000000800 */
[----:B--2---:R-:W-:-:S04]  /*4d30*/  @!P1 FMUL R14, R14, R14 ;  /* 0x0000000e0e0e9220 */ /* 0x004fc80000400000 */
[----:B0-----:R-:W-:Y:S01]  /*4d40*/  FMUL R21, RZ, R14 ;  /* 0x0000000eff157220 */ /* 0x001fe20000400000 */
[----:B---3--:R-:W-:-:S04]  /*4d50*/  @!P0 FMUL R15, R15, R15 ;  /* 0x0000000f0f0f8220 */ /* 0x008fc80000400000 */
[----:B----4-:R-:W-:Y:S01]  /*4d60*/  FFMA R23, R12, R15, R21 ;  /* 0x0000000f0c177223 */ /* 0x010fe20000000015 */
        /* <DEDUP_REMOVED lines=15> */
[----:B-1----:R-:W1:Y:S08]  /*4e60*/  MUFU.EX2 R16, R24 ;  /* 0x0000001800107308 */ /* 0x002e700000000800 */
[----:B------:R-:W4:Y:S01]  /*4e70*/  MUFU.EX2 R17, R12 ;  /* 0x0000000c00117308 */ /* 0x000f220000000800 */
[----:B-1----:R-:W-:-:S04]  /*4e80*/  @!P1 FMUL R16, R16, R16 ;  /* 0x0000001010109220 */ /* 0x002fc80000400000 */
[----:B0-----:R-:W-:Y:S01]  /*4e90*/  FMUL R19, RZ, R16 ;  /* 0x00000010ff137220 */ /* 0x001fe20000400000 */
        /* <DEDUP_REMOVED lines=70> */
[----:B------:R-:W-:Y:S02]  /*5300*/  ULOP3.LUT UR6, UR7, 0x7ffffff8, URZ, 0xc0, !UPT ;  /* 0x7ffffff807067892 */ /* 0x000fe4000f8ec0ff */
[----:B------:R-:W-:-:S04]  /*5310*/  UIADD3 UR5, UPT, UPT, UR5, 0x8, URZ ;  /* 0x0000000805057890 */ /* 0x000fc8000fffe0ff */
[----:B------:R-:W-:Y:S01]  /*5320*/  UISETP.NE.AND UP0, UPT, UR5, UR6, UPT ;  /* 0x000000060500728c */ /* 0x000fe2000bf05270 */
        /* <DEDUP_REMOVED lines=11> */
[----:B------:R-:W2:Y:S01]  /*53e0*/  MUFU.EX2 R17, R22 ;  /* 0x0000001600117308 */ /* 0x000ea20000000800 */
[----:B-1----:R-:W-:-:S04]  /*53f0*/  @!P1 FMUL R16, R16, R16 ;  /* 0x0000001010109220 */ /* 0x002fc80000400000 */
[----:B0-----:R-:W-:Y:S01]  /*5400*/  FMUL R19, RZ, R16 ;  /* 0x00000010ff137220 */ /* 0x001fe20000400000 */
[----:B--2---:R-:W-:-:S04]  /*5410*/  @!P0 FMUL R17, R17, R17 ;  /* 0x0000001111118220 */ /* 0x004fc80000400000 */
[----:B---3--:R-:W-:-:S05]  /*5420*/  FFMA R19, R24, R17, R19 ;  /* 0x0000001118137223 */ /* 0x008fca0000000013 */
[----:B------:R4:W-:Y:S01]  /*5430*/  STG.E desc[UR14][R20.64], R19 ;  /* 0x0000001314007986 */ /* 0x0009e2000c10190e */
[----:B------:R-:W-:Y:S05]  /*5440*/  BRA.U UP0, `(.L_x_53) ;  /* 0xfffffff5004c7547 */ /* 0x000fea000b83ffff */
[----:B------:R-:W-:-:S05]  /*5450*/  UMOV UR5, UR6 ;  /* 0x0000000600057c82 */ /* 0x000fca0008000000 */
.L_x_52:
[----:B------:R-:W-:-:S09]  /*5460*/  ULOP3.LUT UP0, UR6, UR7, 0x7, URZ, 0xc0, !UPT ;  /* 0x0000000707067892 */ /* 0x000fd2000f80c0ff */
[----:B------:R-:W-:Y:S05]  /*5470*/  BRA.U !UP0, `(.L_x_5) ;  /* 0x0000000908ac7547 */ /* 0x000fea000b800000 */
[----:B------:R-:W-:Y:S02]  /*5480*/  UIADD3 UR6, UPT, UPT, UR6, -0x1, URZ ;  /* 0xffffffff06067890 */ /* 0x000fe4000fffe0ff */
[----:B------:R-:W-:Y:S02]  /*5490*/  ULOP3.LUT UP1, UR12, UR7, 0x3, URZ, 0xc0, !UPT ;  /* 0x00000003070c7892 */ /* 0x000fe4000f82c0ff */
[----:B------:R-:W-:-:S09]  /*54a0*/  UISETP.GE.U32.AND UP0, UPT, UR6, 0x3, UPT ;  /* 0x000000030600788c */ /* 0x000fd2000bf06070 */
[----:B------:R-:W-:Y:S05]  /*54b0*/  BRA.U !UP0, `(.L_x_54) ;  /* 0x0000000508647547 */ /* 0x000fea000b800000 */
[----:B------:R-:W4:Y:S08]  /*54c0*/  LDC R11, c[0x0][0x3ac] ;  /* 0x0000eb00ff0b7b82 */ /* 0x000f300000000800 */
[----:B------:R-:W2:Y:S08]  /*54d0*/  LDC.64 R8, c[0x0][0x3c0] ;  /* 0x0000f000ff087b82 */ /* 0x000eb00000000a00 */
[----:B01----:R-:W0:Y:S01]  /*54e0*/  LDC.64 R12, c[0x0][0x3b8] ;  /* 0x0000ee00ff0c7b82 */ /* 0x003e220000000a00 */
[----:B----4-:R-:W-:-:S04]  /*54f0*/  IMAD R15, R11, UR5, R4 ;  /* 0x000000050b0f7c24 */ /* 0x010fc8000f8e0204 */
[----:B--2---:R-:W-:-:S05]  /*5500*/  IMAD.WIDE R8, R15, 0x4, R8 ;  /* 0x000000040f087825 */ /* 0x004fca00078e0208 */
[----:B------:R-:W2:Y:S01]  /*5510*/  LDG.E R10, desc[UR14][R8.64] ;  /* 0x0000000e080a7981 */ /* 0x000ea2000c1e1900 */
[----:B0-----:R-:W-:-:S05]  /*5520*/  IMAD.WIDE R12, R15, 0x4, R12 ;  /* 0x000000040f0c7825 */ /* 0x001fca00078e020c */
        /* <DEDUP_REMOVED lines=12> */
[----:B------:R-:W2:Y:S01]  /*55f0*/  MUFU.EX2 R15, R10 ;  /* 0x0000000a000f7308 */ /* 0x000ea20000000800 */
[----:B-1----:R-:W-:-:S04]  /*5600*/  @!P1 FMUL R17, R17, R17 ;  /* 0x0000001111119220 */ /* 0x002fc80000400000 */
[----:B------:R-:W-:Y:S01]  /*5610*/  FMUL R17, RZ, R17 ;  /* 0x00000011ff117220 */ /* 0x000fe20000400000 */
[----:B--2---:R-:W-:-:S04]  /*5620*/  @!P0 FMUL R15, R15, R15 ;  /* 0x0000000f0f0f8220 */ /* 0x004fc80000400000 */
[----:B---3--:R-:W-:Y:S01]  /*5630*/  FFMA R21, R14, R15, R17 ;  /* 0x0000000f0e157223 */ /* 0x008fe20000000011 */
        /* <DEDUP_REMOVED lines=47> */
[----:B------:R-:W-:Y:S01]  /*5930*/  UIADD3 UR5, UPT, UPT, UR5, 0x4, URZ ;  /* 0x0000000405057890 */ /* 0x000fe2000fffe0ff */
        /* <DEDUP_REMOVED lines=15> */
[----:B---3--:R-:W-:-:S05]  /*5a30*/  FFMA R13, R18, R9, R13 ;  /* 0x00000009120d7223 */ /* 0x008fca000000000d */
[----:B------:R2:W-:Y:S02]  /*5a40*/  STG.E desc[UR14][R10.64], R13 ;  /* 0x0000000d0a007986 */ /* 0x0005e4000c10190e */
.L_x_54:
[----:B------:R-:W-:Y:S05]  /*5a50*/  BRA.U !UP1, `(.L_x_5) ;  /* 0x0000000509347547 */ /* 0x000fea000b800000 */
[----:B------:R-:W-:Y:S02]  /*5a60*/  UISETP.NE.AND UP0, UPT, UR12, 0x1, UPT ;  /* 0x000000010c00788c */ /* 0x000fe4000bf05270 */
[----:B------:R-:W-:-:S04]  /*5a70*/  ULOP3.LUT UR6, UR7, 0x1, URZ, 0xc0, !UPT ;  /* 0x0000000107067892 */ /* 0x000fc8000f8ec0ff */
[----:B------:R-:W-:-:S03]  /*5a80*/  UISETP.NE.U32.AND UP1, UPT, UR6, 0x1, UPT ;  /* 0x000000010600788c */ /* 0x000fc6000bf25070 */
[----:B------:R-:W-:Y:S08]  /*5a90*/  BRA.U !UP0, `(.L_x_55) ;  /* 0x0000000108bc7547 */ /* 0x000ff0000b800000 */
[----:B0-2-4-:R-:W1:Y:S08]  /*5aa0*/  LDC R15, c[0x0][0x3ac] ;  /* 0x0000eb00ff0f7b82 */ /* 0x015e700000000800 */
[----:B------:R-:W0:Y:S08]  /*5ab0*/  LDC.64 R8, c[0x0][0x3c0] ;  /* 0x0000f000ff087b82 */ /* 0x000e300000000a00 */
[----:B------:R-:W2:Y:S01]  /*5ac0*/  LDC.64 R10, c[0x0][0x3b8] ;  /* 0x0000ee00ff0a7b82 */ /* 0x000ea20000000a00 */
[----:B-1----:R-:W-:-:S04]  /*5ad0*/  IMAD R13, R15, UR5, R4 ;  /* 0x000000050f0d7c24 */ /* 0x002fc8000f8e0204 */
[----:B0-----:R-:W-:-:S05]  /*5ae0*/  IMAD.WIDE R8, R13, 0x4, R8 ;  /* 0x000000040d087825 */ /* 0x001fca00078e0208 */
        /* <DEDUP_REMOVED lines=40> */
[----:B---3--:R-:W-:-:S05]  /*5d70*/  FFMA R11, R20, R9, R11 ;  /* 0x00000009140b7223 */ /* 0x008fca000000000b */
[----:B------:R2:W-:Y:S02]  /*5d80*/  STG.E desc[UR14][R14.64], R11 ;  /* 0x0000000b0e007986 */ /* 0x0005e4000c10190e */
.L_x_55:
[----:B------:R-:W-:Y:S05]  /*5d90*/  BRA.U UP1, `(.L_x_5) ;  /* 0x0000000101647547 */ /* 0x000fea000b800000 */
[----:B012---:R-:W0:Y:S08]  /*5da0*/  LDC R13, c[0x0][0x3ac] ;  /* 0x0000eb00ff0d7b82 */ /* 0x007e300000000800 */
[----:B------:R-:W1:Y:S08]  /*5db0*/  LDC.64 R8, c[0x0][0x3c0] ;  /* 0x0000f000ff087b82 */ /* 0x000e700000000a00 */
[----:B------:R-:W2:Y:S01]  /*5dc0*/  LDC.64 R10, c[0x0][0x3b8] ;  /* 0x0000ee00ff0a7b82 */ /* 0x000ea20000000a00 */
[----:B0-----:R-:W-:-:S04]  /*5dd0*/  IMAD R13, R13, UR5, R4 ;  /* 0x000000050d0d7c24 */ /* 0x001fc8000f8e0204 */
[----:B-1----:R-:W-:-:S05]  /*5de0*/  IMAD.WIDE R8, R13, 0x4, R8 ;  /* 0x000000040d087825 */ /* 0x002fca00078e0208 */
[----:B------:R-:W4:Y:S01]  /*5df0*/  LDG.E R12, desc[UR14][R8.64] ;  /* 0x0000000e080c7981 */ /* 0x000f22000c1e1900 */
[----:B--2---:R-:W-:-:S05]  /*5e00*/  IMAD.WIDE R10, R13, 0x4, R10 ;  /* 0x000000040d0a7825 */ /* 0x004fca00078e020a */
[----:B------:R-:W2:Y:S01]  /*5e10*/  LDG.E R13, desc[UR14][R10.64] ;  /* 0x0000000e0a0d7981 */ /* 0x000ea2000c1e1900 */
[----:B----4-:R-:W-:-:S05]  /*5e20*/  FMNMX R15, R12, -INF , !PT ;  /* 0xff8000000c0f7809 */ /* 0x010fca0007800000 */
        /* <DEDUP_REMOVED lines=14> */
[----:B--2---:R-:W-:-:S05]  /*5f10*/  FFMA R13, R13, R14, R18 ;  /* 0x0000000e0d0d7223 */ /* 0x004fca0000000012 */
[----:B------:R0:W-:Y:S02]  /*5f20*/  STG.E desc[UR14][R10.64], R13 ;  /* 0x0000000d0a007986 */ /* 0x0001e4000c10190e */
.L_x_5:
[----:B------:R-:W5:Y:S01]  /*5f30*/  LDCU UR5, c[0x0][0x3a0] ;  /* 0x00007400ff0577ac */ /* 0x000f620008000800 */
[----:B------:R-:W-:-:S04]  /*5f40*/  UIADD3 UR4, UPT, UPT, UR4, 0x1, URZ ;  /* 0x0000000104047890 */ /* 0x000fc8000fffe0ff */
[----:B-----5:R-:W-:Y:S01]  /*5f50*/  UISETP.NE.AND UP0, UPT, UR4, UR5, UPT ;  /* 0x000000050400728c */ /* 0x020fe2000bf05270 */
[----:B------:R-:W-:Y:S08]  /*5f60*/  BAR.SYNC.DEFER_BLOCKING 0x0 ;  /* 0x0000000000007b1d */ /* 0x000ff00000010000 */
[----:B------:R-:W-:Y:S05]  /*5f70*/  BRA.U UP0, `(.L_x_56) ;  /* 0xffffffa100fc7547 */ /* 0x000fea000b83ffff */
[----:B------:R-:W-:Y:S05]  /*5f80*/  EXIT ;  /* 0x000000000000794d */ /* 0x000fea0003800000 */
        .weak           $__internal_0_$__cuda_sm20_rcp_rn_f32_slowpath
        .type           $__internal_0_$__cuda_sm20_rcp_rn_f32_slowpath,@function
        .size           $__internal_0_$__cuda_sm20_rcp_rn_f32_slowpath,(.L_x_62 - $__internal_0_$__cuda_sm20_rcp_rn_f32_slowpath)
$__internal_0_$__cuda_sm20_rcp_rn_f32_slowpath:
[----:B------:R-:W-:Y:S01]  /*5f90*/  SHF.L.U32 R16, R19, 0x1, RZ ;  /* 0x0000000113107819 */ /* 0x000fe200000006ff */
[----:B------:R-:W-:Y:S03]  /*5fa0*/  BSSY.RECONVERGENT B1, `(.L_x_57) ;  /* 0x0000030000017945 */ /* 0x000fe60003800200 */
[----:B------:R-:W-:-:S04]  /*5fb0*/  SHF.R.U32.HI R16, RZ, 0x18, R16 ;  /* 0x00000018ff107819 */ /* 0x000fc80000011610 */
[----:B------:R-:W-:-:S13]  /*5fc0*/  ISETP.NE.U32.AND P0, PT, R16, RZ, PT ;  /* 0x000000ff1000720c */ /* 0x000fda0003f05070 */
[----:B------:R-:W-:Y:S05]  /*5fd0*/  @P0 BRA `(.L_x_58) ;  /* 0x0000000000280947 */ /* 0x000fea0003800000 */
[----:B------:R-:W-:-:S04]  /*5fe0*/  SHF.L.U32 R16, R19, 0x1, RZ ;  /* 0x0000000113107819 */ /* 0x000fc800000006ff */
[----:B------:R-:W-:-:S13]  /*5ff0*/  ISETP.NE.AND P0, PT, R16, RZ, PT ;  /* 0x000000ff1000720c */ /* 0x000fda0003f05270 */
[----:B------:R-:W-:Y:S01]  /*6000*/  @P0 FFMA R20, R19, 1.84467440737095516160e+19, RZ ;  /* 0x5f80000013140823 */ /* 0x000fe200000000ff */
[----:B------:R-:W-:Y:S08]  /*6010*/  @!P0 MUFU.RCP R17, R19 ;  /* 0x0000001300118308 */ /* 0x000ff00000001000 */
[----:B------:R-:W0:Y:S02]  /*6020*/  @P0 MUFU.RCP R21, R20 ;  /* 0x0000001400150308 */ /* 0x000e240000001000 */
[----:B0-----:R-:W-:-:S04]  /*6030*/  @P0 FFMA R16, R20, R21, -1 ;  /* 0xbf80000014100423 */ /* 0x001fc80000000015 */
[----:B------:R-:W-:-:S04]  /*6040*/  @P0 FADD.FTZ R16, -R16, -RZ ;  /* 0x800000ff10100221 */ /* 0x000fc80000010100 */
[----:B------:R-:W-:-:S04]  /*6050*/  @P0 FFMA R16, R21, R16, R21 ;  /* 0x0000001015100223 */ /* 0x000fc80000000015 */
[----:B------:R-:W-:Y:S01]  /*6060*/  @P0 FFMA R17, R16, 1.84467440737095516160e+19, RZ ;  /* 0x5f80000010110823 */ /* 0x000fe200000000ff */
[----:B------:R-:W-:Y:S06]  /*6070*/  BRA `(.L_x_59) ;  /* 0x0000000000887947 */ /* 0x000fec0003800000 */
.L_x_58:
[----:B------:R-:W-:-:S04]  /*6080*/  IADD3 R17, PT, PT, R16, -0xfd, RZ ;  /* 0xffffff0310117810 */ /* 0x000fc80007ffe0ff */
[----:B------:R-:W-:-:S13]  /*6090*/  ISETP.GT.U32.AND P0, PT, R17, 0x1, PT ;  /* 0x000000011100780c */ /* 0x000fda0003f04070 */
[----:B------:R-:W-:Y:S05]  /*60a0*/  @P0 BRA `(.L_x_60) ;  /* 0x0000000000780947 */ /* 0x000fea0003800000 */
[----:B------:R-:W-:Y:S01]  /*60b0*/  LOP3.LUT R20, R19, 0x7fffff, RZ, 0xc0, !PT ;  /* 0x007fffff13147812 */ /* 0x000fe200078ec0ff */
[----:B------:R-:W-:-:S03]  /*60c0*/  HFMA2 R24, -RZ, RZ, 0, 1.78813934326171875e-07 ;  /* 0x00000003ff187431 */ /* 0x000fc600000001ff */
[----:B------:R-:W-:-:S04]  /*60d0*/  LOP3.LUT R20, R20, 0x3f800000, RZ, 0xfc, !PT ;  /* 0x3f80000014147812 */ /* 0x000fc800078efcff */
[----:B------:R-:W0:Y:S01]  /*60e0*/  MUFU.RCP R21, R20 ;  /* 0x0000001400157308 */ /* 0x000e220000001000 */
[----:B------:R-:W-:Y:S01]  /*60f0*/  SHF.L.U32 R25, R24, R17, RZ ;  /* 0x0000001118197219 */ /* 0x000fe200000006ff */
[----:B0-----:R-:W-:-:S04]  /*6100*/  FFMA R22, R20, R21, -1 ;  /* 0xbf80000014167423 */ /* 0x001fc80000000015 */
[----:B------:R-:W-:-:S04]  /*6110*/  FADD.FTZ R22, -R22, -RZ ;  /* 0x800000ff16167221 */ /* 0x000fc80000010100 */
[CCC-:B------:R-:W-:Y:S01]  /*6120*/  FFMA.RM R23, R21.reuse, R22.reuse, R21.reuse ;  /* 0x0000001615177223 */ /* 0x1c0fe20000004015 */
[----:B------:R-:W-:-:S04]  /*6130*/  FFMA.RP R22, R21, R22, R21 ;  /* 0x0000001615167223 */ /* 0x000fc80000008015 */
[C---:B------:R-:W-:Y:S02]  /*6140*/  LOP3.LUT R21, R23.reuse, 0x7fffff, RZ, 0xc0, !PT ;  /* 0x007fffff17157812 */ /* 0x040fe400078ec0ff */
[----:B------:R-:W-:Y:S02]  /*6150*/  FSETP.NEU.FTZ.AND P0, PT, R23, R22, PT ;  /* 0x000000161700720b */ /* 0x000fe40003f1d000 */
[----:B------:R-:W-:Y:S02]  /*6160*/  LOP3.LUT R22, R21, 0x800000, RZ, 0xfc, !PT ;  /* 0x0080000015167812 */ /* 0x000fe400078efcff */
[----:B------:R-:W-:Y:S02]  /*6170*/  SEL R21, RZ, 0xffffffff, !P0 ;  /* 0xffffffffff157807 */ /* 0x000fe40004000000 */
[----:B------:R-:W-:Y:S02]  /*6180*/  LOP3.LUT R20, R25, R22, RZ, 0xc0, !PT ;  /* 0x0000001619147212 */ /* 0x000fe400078ec0ff */
[----:B------:R-:W-:-:S02]  /*6190*/  IADD3 R21, PT, PT, -R21, RZ, RZ ;  /* 0x000000ff15157210 */ /* 0x000fc40007ffe1ff */
[-C--:B------:R-:W-:Y:S02]  /*61a0*/  SHF.R.U32.HI R20, RZ, R17.reuse, R20 ;  /* 0x00000011ff147219 */ /* 0x080fe40000011614 */
[----:B------:R-:W-:Y:S02]  /*61b0*/  LOP3.LUT P1, RZ, R21, R17, R22, 0xf8, !PT ;  /* 0x0000001115ff7212 */ /* 0x000fe4000782f816 */
[C---:B------:R-:W-:Y:S02]  /*61c0*/  LOP3.LUT P0, RZ, R20.reuse, 0x1, RZ, 0xc0, !PT ;  /* 0x0000000114ff7812 */ /* 0x040fe4000780c0ff */
[----:B------:R-:W-:-:S04]  /*61d0*/  LOP3.LUT P2, RZ, R20, 0x2, RZ, 0xc0, !PT ;  /* 0x0000000214ff7812 */ /* 0x000fc8000784c0ff */
[----:B------:R-:W-:Y:S02]  /*61e0*/  PLOP3.LUT P0, PT, P0, P1, P2, 0xe0, 0x0 ;  /* 0x000000000000781c */ /* 0x000fe40000703c20 */
[----:B------:R-:W-:Y:S02]  /*61f0*/  LOP3.LUT P1, RZ, R19, 0x7fffff, RZ, 0xc0, !PT ;  /* 0x007fffff13ff7812 */ /* 0x000fe4000782c0ff */
[----:B------:R-:W-:-:S04]  /*6200*/  SEL R17, RZ, 0x1, !P0 ;  /* 0x00000001ff117807 */ /* 0x000fc80004000000 */
[----:B------:R-:W-:-:S04]  /*6210*/  IADD3 R17, PT, PT, -R17, RZ, RZ ;  /* 0x000000ff11117210 */ /* 0x000fc80007ffe1ff */
[----:B------:R-:W-:Y:S02]  /*6220*/  ISETP.GE.AND P0, PT, R17, RZ, PT ;  /* 0x000000ff1100720c */ /* 0x000fe40003f06270 */
[----:B------:R-:W-:-:S04]  /*6230*/  IADD3 R17, PT, PT, R16, -0xfc, RZ ;  /* 0xffffff0410117810 */ /* 0x000fc80007ffe0ff */
[----:B------:R-:W-:-:S07]  /*6240*/  SHF.R.U32.HI R22, RZ, R17, R22 ;  /* 0x00000011ff167219 */ /* 0x000fce0000011616 */
[----:B------:R-:W-:-:S04]  /*6250*/  @!P0 IADD3 R22, PT, PT, R22, 0x1, RZ ;  /* 0x0000000116168810 */ /* 0x000fc80007ffe0ff */
[----:B------:R-:W-:-:S04]  /*6260*/  @!P1 SHF.L.U32 R22, R22, 0x1, RZ ;  /* 0x0000000116169819 */ /* 0x000fc800000006ff */
[----:B------:R-:W-:Y:S01]  /*6270*/  LOP3.LUT R17, R22, 0x80000000, R19, 0xf8, !PT ;  /* 0x8000000016117812 */ /* 0x000fe200078ef813 */
[----:B------:R-:W-:Y:S06]  /*6280*/  BRA `(.L_x_59) ;  /* 0x0000000000047947 */ /* 0x000fec0003800000 */
.L_x_60:
[----:B------:R0:W1:Y:S02]  /*6290*/  MUFU.RCP R17, R19 ;  /* 0x0000001300117308 */ /* 0x0000640000001000 */
.L_x_59:
[----:B------:R-:W-:Y:S05]  /*62a0*/  BSYNC.RECONVERGENT B1 ;  /* 0x0000000000017941 */ /* 0x000fea0003800200 */
.L_x_57:
[----:B-1----:R-:W-:Y:S01]  /*62b0*/  MOV R20, R17 ;  /* 0x0000001100147202 */ /* 0x002fe20000000f00 */
[----:B------:R-:W-:Y:S01]  /*62c0*/  HFMA2 R17, -RZ, RZ, 0, 0 ;  /* 0x00000000ff117431 */ /* 0x000fe200000001ff */
[----:B------:R-:W-:-:S04]  /*62d0*/  MOV R16, R18 ;  /* 0x0000001200107202 */ /* 0x000fc80000000f00 */
[----:B0-----:R-:W-:Y:S05]  /*62e0*/  RET.REL.NODEC R16 `(_Z17forward_kernel_v1PKfS0_S0_iiiiiifPfS1_S1_) ;  /* 0xffffff9c10447950 */ /* 0x001fea0003c3ffff */
.L_x_61:
        /* <DEDUP_REMOVED lines=9> */
.L_x_62:


//--------------------- .nv.shared._Z18backward_kernel_v1v --------------------------
	.section	.nv.shared._Z18backward_kernel_v1v,"aw",@nobits
	.sectionflags	@""
	.align	16
	.zero		1024


//--------------------- .nv.shared.reserved.0     --------------------------
	.section	.nv.shared.reserved.0,"aw",@nobits
	.weak		__nv_reservedSMEM_offset_0_alias
	.size		__nv_reservedSMEM_offset_0_alias, 0, 64
	.other		__nv_reservedSMEM_offset_0_alias,@"STO_CUDA_RESERVED_SHARED STV_DEFAULT"
__nv_reservedSMEM_offset_0_alias:
	.zero		0
	.zero		64


//--------------------- .nv.shared._Z17forward_kernel_v1PKfS0_S0_iiiiiifPfS1_S1_ --------------------------
	.section	.nv.shared._Z17forward_kernel_v1PKfS0_S0_iiiiiifPfS1_S1_,"aw",@nobits
	.sectionflags	@""
	.align	16
	.zero		1024


//--------------------- .nv.constant0._Z18backward_kernel_v1v --------------------------
	.section	.nv.constant0._Z18backward_kernel_v1v,"a",@progbits
	.sectionflags	@""
	.align	4
.nv.constant0._Z18backward_kernel_v1v:
	.zero		896


//--------------------- .nv.constant0._Z17forward_kernel_v1PKfS0_S0_iiiiiifPfS1_S1_ --------------------------
	.section	.nv.constant0._Z17forward_kernel_v1PKfS0_S0_iiiiiifPfS1_S1_,"a",@progbits
	.sectionflags	@""
	.align	4
.nv.constant0._Z17forward_kernel_v1PKfS0_S0_iiiiiifPfS1_S1_:
	.zero		976


//--------------------- SYMBOLS --------------------------

	.type		.nv.reservedSmem.offset0,@object
	.size		.nv.reservedSmem.offset0,0x4
	.type		.nv.reservedSmem.cap,@object
	.size		.nv.reservedSmem.cap,0x4
